	.target	sm_80

	.elftype	@"ET_EXEC"


//--------------------- .note.nv.tkinfo           --------------------------
	.section	.note.nv.tkinfo,"",@"SHT_NOTE"
	.sectionflags	@"SHF_NOTE_NV_TKINFO"
	.tkinfo
        /*0018*/ 	.word	0x00000002
        /*0030*/ 	.string	""
        /*0030*/ 	.string	"ptxas"
        /*0030*/ 	.string	"Cuda compilation tools, release 13.0, V13.0.88"
        /*0030*/ 	.string	"Build cuda_13.0.r13.0/compiler.36424714_0"
        /*0030*/ 	.string	"-v  -suppress-debug-info  -lineinfo  -arch sm_80 "



//--------------------- .note.nv.cuinfo           --------------------------
	.section	.note.nv.cuinfo,"",@"SHT_NOTE"
	.sectionflags	@"SHF_NOTE_NV_CUINFO"
        /*0018*/ 	.short	0x0002
        /*001a*/ 	.short	0x0050
        /*001c*/ 	.short	0x0082
	.zero		2


//--------------------- .nv.info                  --------------------------
	.section	.nv.info,"",@"SHT_CUDA_INFO"
	.align	4


	//----- nvinfo : EIATTR_REGCOUNT
	.align		4
        /*0000*/ 	.byte	0x04, 0x2f
        /*0002*/ 	.short	(.L_2 - .L_1)
	.align		4
.L_1:
        /*0004*/ 	.word	index@(attn_fwd)
        /*0008*/ 	.word	0x000000b6


	//----- nvinfo : EIATTR_FRAME_SIZE
	.align		4
.L_2:
        /*000c*/ 	.byte	0x04, 0x11
        /*000e*/ 	.short	(.L_4 - .L_3)
	.align		4
.L_3:
        /*0010*/ 	.word	index@(attn_fwd)
        /*0014*/ 	.word	0x00000000


	//----- nvinfo : EIATTR_MIN_STACK_SIZE
	.align		4
.L_4:
        /*0018*/ 	.byte	0x04, 0x12
        /*001a*/ 	.short	(.L_6 - .L_5)
	.align		4
.L_5:
        /*001c*/ 	.word	index@(attn_fwd)
        /*0020*/ 	.word	0x00000000
.L_6:


//--------------------- .nv.info.attn_fwd         --------------------------
	.section	.nv.info.attn_fwd,"",@"SHT_CUDA_INFO"
	.sectionflags	@""
	.align	4


	//----- nvinfo : EIATTR_CUDA_API_VERSION
	.align		4
        /*0000*/ 	.byte	0x04, 0x37
        /*0002*/ 	.short	(.L_8 - .L_7)
.L_7:
        /*0004*/ 	.word	0x00000082


	//----- nvinfo : EIATTR_SW2861232_WAR
	.align		4
.L_8:
        /*0008*/ 	.byte	0x01, 0x35
	.zero		2


	//----- nvinfo : EIATTR_PARAM_CBANK
	.align		4
        /*000c*/ 	.byte	0x04, 0x0a
        /*000e*/ 	.short	(.L_10 - .L_9)
	.align		4
.L_9:
        /*0010*/ 	.word	index@(.nv.constant0.attn_fwd)
        /*0014*/ 	.short	0x0160
        /*0016*/ 	.short	0x0088


	//----- nvinfo : EIATTR_CBANK_PARAM_SIZE
	.align		4
.L_10:
        /*0018*/ 	.byte	0x03, 0x19
        /*001a*/ 	.short	0x0088


	//----- nvinfo : EIATTR_KPARAM_INFO
	.align		4
        /*001c*/ 	.byte	0x04, 0x17
        /*001e*/ 	.short	(.L_12 - .L_11)
.L_11:
        /*0020*/ 	.word	0x00000000
        /*0024*/ 	.short	0x0019
        /*0026*/ 	.short	0x0080
        /*0028*/ 	.byte	0x00, 0xf4, 0x21, 0x00


	//----- nvinfo : EIATTR_KPARAM_INFO
	.align		4
.L_12:
        /*002c*/ 	.byte	0x04, 0x17
        /*002e*/ 	.short	(.L_14 - .L_13)
.L_13:
        /*0030*/ 	.word	0x00000000
        /*0034*/ 	.short	0x0018
        /*0036*/ 	.short	0x0078
        /*0038*/ 	.byte	0x00, 0xf4, 0x21, 0x00


	//----- nvinfo : EIATTR_KPARAM_INFO
	.align		4
.L_14:
        /*003c*/ 	.byte	0x04, 0x17
        /*003e*/ 	.short	(.L_16 - .L_15)
.L_15:
        /*0040*/ 	.word	0x00000000
        /*0044*/ 	.short	0x0017
        /*0046*/ 	.short	0x0070
        /*0048*/ 	.byte	0x00, 0xf0, 0x11, 0x00


	//----- nvinfo : EIATTR_KPARAM_INFO
	.align		4
.L_16:
        /*004c*/ 	.byte	0x04, 0x17
        /*004e*/ 	.short	(.L_18 - .L_17)
.L_17:
        /*0050*/ 	.word	0x00000000
        /*0054*/ 	.short	0x0016
        /*0056*/ 	.short	0x006c
        /*0058*/ 	.byte	0x00, 0xf0, 0x11, 0x00


	//----- nvinfo : EIATTR_KPARAM_INFO
	.align		4
.L_18:
        /*005c*/ 	.byte	0x04, 0x17
        /*005e*/ 	.short	(.L_20 - .L_19)
.L_19:
        /*0060*/ 	.word	0x00000000
        /*0064*/ 	.short	0x0015
        /*0066*/ 	.short	0x0068
        /*0068*/ 	.byte	0x00, 0xf0, 0x11, 0x00


	//----- nvinfo : EIATTR_KPARAM_INFO
	.align		4
.L_20:
        /*006c*/ 	.byte	0x04, 0x17
        /*006e*/ 	.short	(.L_22 - .L_21)
.L_21:
        /*0070*/ 	.word	0x00000000
        /*0074*/ 	.short	0x0014
        /*0076*/ 	.short	0x0064
        /*0078*/ 	.byte	0x00, 0xf0, 0x11, 0x00


	//----- nvinfo : EIATTR_KPARAM_INFO
	.align		4
.L_22:
        /*007c*/ 	.byte	0x04, 0x17
        /*007e*/ 	.short	(.L_24 - .L_23)
.L_23:
        /*0080*/ 	.word	0x00000000
        /*0084*/ 	.short	0x0013
        /*0086*/ 	.short	0x0060
        /*0088*/ 	.byte	0x00, 0xf0, 0x11, 0x00


	//----- nvinfo : EIATTR_KPARAM_INFO
	.align		4
.L_24:
        /*008c*/ 	.byte	0x04, 0x17
        /*008e*/ 	.short	(.L_26 - .L_25)
.L_25:
        /*0090*/ 	.word	0x00000000
        /*0094*/ 	.short	0x0012
        /*0096*/ 	.short	0x005c
        /*0098*/ 	.byte	0x00, 0xf0, 0x11, 0x00


	//----- nvinfo : EIATTR_KPARAM_INFO
	.align		4
.L_26:
        /*009c*/ 	.byte	0x04, 0x17
        /*009e*/ 	.short	(.L_28 - .L_27)
.L_27:
        /*00a0*/ 	.word	0x00000000
        /*00a4*/ 	.short	0x0011
        /*00a6*/ 	.short	0x0058
        /*00a8*/ 	.byte	0x00, 0xf0, 0x11, 0x00


	//----- nvinfo : EIATTR_KPARAM_INFO
	.align		4
.L_28:
        /*00ac*/ 	.byte	0x04, 0x17
        /*00ae*/ 	.short	(.L_30 - .L_29)
.L_29:
        /*00b0*/ 	.word	0x00000000
        /*00b4*/ 	.short	0x0010
        /*00b6*/ 	.short	0x0054
        /*00b8*/ 	.byte	0x00, 0xf0, 0x11, 0x00


	//----- nvinfo : EIATTR_KPARAM_INFO
	.align		4
.L_30:
        /*00bc*/ 	.byte	0x04, 0x17
        /*00be*/ 	.short	(.L_32 - .L_31)
.L_31:
        /*00c0*/ 	.word	0x00000000
        /*00c4*/ 	.short	0x000f
        /*00c6*/ 	.short	0x0050
        /*00c8*/ 	.byte	0x00, 0xf0, 0x11, 0x00


	//----- nvinfo : EIATTR_KPARAM_INFO
	.align		4
.L_32:
        /*00cc*/ 	.byte	0x04, 0x17
        /*00ce*/ 	.short	(.L_34 - .L_33)
.L_33:
        /*00d0*/ 	.word	0x00000000
        /*00d4*/ 	.short	0x000e
        /*00d6*/ 	.short	0x004c
        /*00d8*/ 	.byte	0x00, 0xf0, 0x11, 0x00


	//----- nvinfo : EIATTR_KPARAM_INFO
	.align		4
.L_34:
        /*00dc*/ 	.byte	0x04, 0x17
        /*00de*/ 	.short	(.L_36 - .L_35)
.L_35:
        /*00e0*/ 	.word	0x00000000
        /*00e4*/ 	.short	0x000d
        /*00e6*/ 	.short	0x0048
        /*00e8*/ 	.byte	0x00, 0xf0, 0x11, 0x00


	//----- nvinfo : EIATTR_KPARAM_INFO
	.align		4
.L_36:
        /*00ec*/ 	.byte	0x04, 0x17
        /*00ee*/ 	.short	(.L_38 - .L_37)
.L_37:
        /*00f0*/ 	.word	0x00000000
        /*00f4*/ 	.short	0x000c
        /*00f6*/ 	.short	0x0044
        /*00f8*/ 	.byte	0x00, 0xf0, 0x11, 0x00


	//----- nvinfo : EIATTR_KPARAM_INFO
	.align		4
.L_38:
        /*00fc*/ 	.byte	0x04, 0x17
        /*00fe*/ 	.short	(.L_40 - .L_39)
.L_39:
        /*0100*/ 	.word	0x00000000
        /*0104*/ 	.short	0x000b
        /*0106*/ 	.short	0x0040
        /*0108*/ 	.byte	0x00, 0xf0, 0x11, 0x00


	//----- nvinfo : EIATTR_KPARAM_INFO
	.align		4
.L_40:
        /*010c*/ 	.byte	0x04, 0x17
        /*010e*/ 	.short	(.L_42 - .L_41)
.L_41:
        /*0110*/ 	.word	0x00000000
        /*0114*/ 	.short	0x000a
        /*0116*/ 	.short	0x003c
        /*0118*/ 	.byte	0x00, 0xf0, 0x11, 0x00


	//----- nvinfo : EIATTR_KPARAM_INFO
	.align		4
.L_42:
        /*011c*/ 	.byte	0x04, 0x17
        /*011e*/ 	.short	(.L_44 - .L_43)
.L_43:
        /*0120*/ 	.word	0x00000000
        /*0124*/ 	.short	0x0009
        /*0126*/ 	.short	0x0038
        /*0128*/ 	.byte	0x00, 0xf0, 0x11, 0x00


	//----- nvinfo : EIATTR_KPARAM_INFO
	.align		4
.L_44:
        /*012c*/ 	.byte	0x04, 0x17
        /*012e*/ 	.short	(.L_46 - .L_45)
.L_45:
        /*0130*/ 	.word	0x00000000
        /*0134*/ 	.short	0x0008
        /*0136*/ 	.short	0x0034
        /*0138*/ 	.byte	0x00, 0xf0, 0x11, 0x00


	//----- nvinfo : EIATTR_KPARAM_INFO
	.align		4
.L_46:
        /*013c*/ 	.byte	0x04, 0x17
        /*013e*/ 	.short	(.L_48 - .L_47)
.L_47:
        /*0140*/ 	.word	0x00000000
        /*0144*/ 	.short	0x0007
        /*0146*/ 	.short	0x0030
        /*0148*/ 	.byte	0x00, 0xf0, 0x11, 0x00


	//----- nvinfo : EIATTR_KPARAM_INFO
	.align		4
.L_48:
        /*014c*/ 	.byte	0x04, 0x17
        /*014e*/ 	.short	(.L_50 - .L_49)
.L_49:
        /*0150*/ 	.word	0x00000000
        /*0154*/ 	.short	0x0006
        /*0156*/ 	.short	0x002c
        /*0158*/ 	.byte	0x00, 0xf0, 0x11, 0x00


	//----- nvinfo : EIATTR_KPARAM_INFO
	.align		4
.L_50:
        /*015c*/ 	.byte	0x04, 0x17
        /*015e*/ 	.short	(.L_52 - .L_51)
.L_51:
        /*0160*/ 	.word	0x00000000
        /*0164*/ 	.short	0x0005
        /*0166*/ 	.short	0x0028
        /*0168*/ 	.byte	0x00, 0xf0, 0x11, 0x00


	//----- nvinfo : EIATTR_KPARAM_INFO
	.align		4
.L_52:
        /*016c*/ 	.byte	0x04, 0x17
        /*016e*/ 	.short	(.L_54 - .L_53)
.L_53:
        /*0170*/ 	.word	0x00000000
        /*0174*/ 	.short	0x0004
        /*0176*/ 	.short	0x0020
        /*0178*/ 	.byte	0x00, 0xf4, 0x21, 0x00


	//----- nvinfo : EIATTR_KPARAM_INFO
	.align		4
.L_54:
        /*017c*/ 	.byte	0x04, 0x17
        /*017e*/ 	.short	(.L_56 - .L_55)
.L_55:
        /*0180*/ 	.word	0x00000000
        /*0184*/ 	.short	0x0003
        /*0186*/ 	.short	0x0018
        /*0188*/ 	.byte	0x00, 0xf4, 0x21, 0x00


	//----- nvinfo : EIATTR_KPARAM_INFO
	.align		4
.L_56:
        /*018c*/ 	.byte	0x04, 0x17
        /*018e*/ 	.short	(.L_58 - .L_57)
.L_57:
        /*0190*/ 	.word	0x00000000
        /*0194*/ 	.short	0x0002
        /*0196*/ 	.short	0x0010
        /*0198*/ 	.byte	0x00, 0xf4, 0x21, 0x00


	//----- nvinfo : EIATTR_KPARAM_INFO
	.align		4
.L_58:
        /*019c*/ 	.byte	0x04, 0x17
        /*019e*/ 	.short	(.L_60 - .L_59)
.L_59:
        /*01a0*/ 	.word	0x00000000
        /*01a4*/ 	.short	0x0001
        /*01a6*/ 	.short	0x0008
        /*01a8*/ 	.byte	0x00, 0xf4, 0x21, 0x00


	//----- nvinfo : EIATTR_KPARAM_INFO
	.align		4
.L_60:
        /*01ac*/ 	.byte	0x04, 0x17
        /*01ae*/ 	.short	(.L_62 - .L_61)
.L_61:
        /*01b0*/ 	.word	0x00000000
        /*01b4*/ 	.short	0x0000
        /*01b6*/ 	.short	0x0000
        /*01b8*/ 	.byte	0x00, 0xf4, 0x21, 0x00


	//----- nvinfo : EIATTR_MAXREG_COUNT
	.align		4
.L_62:
        /*01bc*/ 	.byte	0x03, 0x1b
        /*01be*/ 	.short	0x00ff


	//----- nvinfo : EIATTR_NUM_BARRIERS
	.align		4
        /*01c0*/ 	.byte	0x02, 0x4c
        /*01c2*/ 	.byte	0x01
	.zero		1


	//----- nvinfo : EIATTR_MERCURY_ISA_VERSION
	.align		4
        /*01c4*/ 	.byte	0x03, 0x5f
        /*01c6*/ 	.short	0x0000


	//----- nvinfo : EIATTR_COOP_GROUP_MASK_REGIDS
	.align		4
        /*01c8*/ 	.byte	0x04, 0x29
        /*01ca*/ 	.short	(.L_64 - .L_63)


	//   ....[0]....
.L_63:
        /*01cc*/ 	.word	0xffffffff


	//   ....[1]....
        /*01d0*/ 	.word	0xffffffff


	//   ....[2]....
        /*01d4*/ 	.word	0xffffffff


	//   ....[3]....
        /*01d8*/ 	.word	0xffffffff


	//   ....[4]....
        /*01dc*/ 	.word	0xffffffff


	//   ....[5]....
        /*01e0*/ 	.word	0xffffffff


	//   ....[6]....
        /*01e4*/ 	.word	0xffffffff


	//   ....[7]....
        /*01e8*/ 	.word	0xffffffff


	//----- nvinfo : EIATTR_COOP_GROUP_INSTR_OFFSETS
	.align		4
.L_64:
        /*01ec*/ 	.byte	0x04, 0x28
        /*01ee*/ 	.short	(.L_66 - .L_65)


	//   ....[0]....
.L_65:
        /*01f0*/ 	.word	0x00001bb0


	//   ....[1]....
        /*01f4*/ 	.word	0x00001dc0


	//   ....[2]....
        /*01f8*/ 	.word	0x00001dd0


	//   ....[3]....
        /*01fc*/ 	.word	0x00001e10


	//   ....[4]....
        /*0200*/ 	.word	0x00002c60


	//   ....[5]....
        /*0204*/ 	.word	0x00002c70


	//   ....[6]....
        /*0208*/ 	.word	0x00002cd0


	//   ....[7]....
        /*020c*/ 	.word	0x00002cf0


	//----- nvinfo : EIATTR_EXIT_INSTR_OFFSETS
	.align		4
.L_66:
        /*0210*/ 	.byte	0x04, 0x1c
        /*0212*/ 	.short	(.L_68 - .L_67)


	//   ....[0]....
.L_67:
        /*0214*/ 	.word	0x00004150


	//   ....[1]....
        /*0218*/ 	.word	0x000041f0


	//----- nvinfo : EIATTR_REQNTID
	.align		4
.L_68:
        /*021c*/ 	.byte	0x04, 0x10
        /*021e*/ 	.short	(.L_70 - .L_69)
.L_69:
        /*0220*/ 	.word	0x00000100
        /*0224*/ 	.word	0x00000001
        /*0228*/ 	.word	0x00000001
.L_70:


//--------------------- .nv.callgraph             --------------------------
	.section	.nv.callgraph,"",@"SHT_CUDA_CALLGRAPH"
	.align	4
	.sectionentsize	8
	.align		4
        /*0000*/ 	.word	0x00000000
	.align		4
        /*0004*/ 	.word	0xffffffff
	.align		4
        /*0008*/ 	.word	0x00000000
	.align		4
        /*000c*/ 	.word	0xfffffffe
	.align		4
        /*0010*/ 	.word	0x00000000
	.align		4
        /*0014*/ 	.word	0xfffffffd
	.align		4
        /*0018*/ 	.word	0x00000000
	.align		4
        /*001c*/ 	.word	0xfffffffc


//--------------------- .nv.rel.action            --------------------------
	.section	.nv.rel.action,"",@"SHT_CUDA_RELOCINFO"
	.align	8
	.sectionentsize	8
        /*0000*/ 	.byte	0x73, 0x00, 0x00, 0x00, 0x00, 0x00, 0x00, 0x00, 0x00, 0x00, 0x00, 0x11, 0x25, 0x00, 0x05, 0x36


//--------------------- .nv.constant4             --------------------------
	.section	.nv.constant4,"a",@progbits
	.align	8
	.align		8
.nv.constant4:
        /*0000*/ 	.dword	_$_str


//--------------------- .nv.constant0.attn_fwd    --------------------------
	.section	.nv.constant0.attn_fwd,"a",@progbits
	.sectionflags	@""
	.align	4
.nv.constant0.attn_fwd:
	.zero		488


//--------------------- .text.attn_fwd            --------------------------
	.section	.text.attn_fwd,"ax",@progbits
	.sectioninfo	@"SHI_REGISTERS=182"
	.align	128
        .global         attn_fwd
        .type           attn_fwd,@function
        .size           attn_fwd,(.L_x_3 - attn_fwd)
        .other          attn_fwd,@"STO_CUDA_ENTRY STV_DEFAULT"
attn_fwd:
.text.attn_fwd:
[----:B------:R-:W-:Y:S02]  /*0000*/  MOV R1, c[0x0][0x28] ;  /* 0x00000a0000017a02 */ /* 0x000fe40000000f00 */
[----:B------:R-:W0:Y:S01]  /*0010*/  S2R R0, SR_TID.X ;  /* 0x0000000000007919 */ /* 0x000e220000002100 */
[----:B------:R-:W-:Y:S01]  /*0020*/  MOV R34, c[0x0][0x198] ;  /* 0x0000660000227a02 */ /* 0x000fe20000000f00 */
[----:B------:R-:W-:Y:S02]  /*0030*/  ULDC.64 UR4, c[0x0][0x118] ;  /* 0x0000460000047ab9 */ /* 0x000fe40000000a00 */
[----:B------:R-:W1:Y:S04]  /*0040*/  S2R R3, SR_CTAID.X ;  /* 0x0000000000037919 */ /* 0x000e680000002500 */
[----:B------:R-:W2:Y:S01]  /*0050*/  S2R R2, SR_CTAID.Y ;  /* 0x0000000000027919 */ /* 0x000ea20000002600 */
[----:B0-----:R-:W-:Y:S02]  /*0060*/  LOP3.LUT R20, R0, 0x3f, RZ, 0xc0, !PT ;  /* 0x0000003f00147812 */ /* 0x001fe400078ec0ff */
[----:B------:R-:W-:-:S02]  /*0070*/  SHF.R.U32.HI R4, RZ, 0x6, R0 ;  /* 0x00000006ff047819 */ /* 0x000fc40000011600 */
[----:B-1----:R-:W-:Y:S02]  /*0080*/  LEA R3, R3, R20, 0x6 ;  /* 0x0000001403037211 */ /* 0x002fe400078e30ff */
[----:B------:R-:W-:Y:S01]  /*0090*/  SGXT.U32 R4, R4, 0x2 ;  /* 0x000000020404781a */ /* 0x000fe20000000000 */
[----:B--2---:R-:W-:Y:S02]  /*00a0*/  IMAD R5, R2, c[0x0][0x190], RZ ;  /* 0x0000640002057a24 */ /* 0x004fe400078e02ff */
[----:B------:R-:W-:Y:S02]  /*00b0*/  IMAD R7, R3, c[0x0][0x194], RZ ;  /* 0x0000650003077a24 */ /* 0x000fe400078e02ff */
[----:B------:R-:W-:Y:S01]  /*00c0*/  IMAD R11, R4, c[0x0][0x198], RZ ;  /* 0x00006600040b7a24 */ /* 0x000fe200078e02ff */
[C---:B------:R-:W-:Y:S01]  /*00d0*/  SHF.L.U32 R6, R5.reuse, 0x1, RZ ;  /* 0x0000000105067819 */ /* 0x040fe200000006ff */
[----:B------:R-:W-:Y:S01]  /*00e0*/  IMAD.HI R5, R5, 0x2, RZ ;  /* 0x0000000205057827 */ /* 0x000fe200078e02ff */
[----:B------:R-:W-:-:S02]  /*00f0*/  SHF.L.U32 R9, R7, 0x1, RZ ;  /* 0x0000000107097819 */ /* 0x000fc400000006ff */
[C---:B------:R-:W-:Y:S01]  /*0100*/  LEA R12, R34.reuse, R11, 0x2 ;  /* 0x0000000b220c7211 */ /* 0x040fe200078e10ff */
[----:B------:R-:W-:Y:S01]  /*0110*/  IMAD.HI R8, R7, 0x2, RZ ;  /* 0x0000000207087827 */ /* 0x000fe200078e02ff */
[----:B------:R-:W-:Y:S02]  /*0120*/  IADD3 R36, P0, P1, R9, c[0x0][0x160], R6 ;  /* 0x0000580009247a10 */ /* 0x000fe4000791e006 */
[----:B------:R-:W-:Y:S02]  /*0130*/  LEA R9, R34, R12, 0x2 ;  /* 0x0000000c22097211 */ /* 0x000fe400078e10ff */
[----:B------:R-:W-:Y:S02]  /*0140*/  IADD3.X R38, R8, c[0x0][0x164], R5, P0, P1 ;  /* 0x0000590008267a10 */ /* 0x000fe400007e2405 */
[----:B------:R-:W-:Y:S02]  /*0150*/  LEA R6, P0, R11, R36, 0x1 ;  /* 0x000000240b067211 */ /* 0x000fe400078008ff */
[----:B------:R-:W-:-:S02]  /*0160*/  LEA R5, R34, R9, 0x2 ;  /* 0x0000000922057211 */ /* 0x000fc400078e10ff */
[----:B------:R-:W-:Y:S02]  /*0170*/  LEA R10, P1, R9, R36, 0x1 ;  /* 0x00000024090a7211 */ /* 0x000fe400078208ff */
[----:B------:R-:W-:Y:S02]  /*0180*/  LEA.HI.X.SX32 R7, R11, R38, 0x1, P0 ;  /* 0x000000260b077211 */ /* 0x000fe400000f0eff */
[----:B------:R-:W-:Y:S02]  /*0190*/  LEA R8, P0, R12, R36, 0x1 ;  /* 0x000000240c087211 */ /* 0x000fe400078008ff */
[----:B------:R-:W-:Y:S01]  /*01a0*/  LEA R15, R34, R5, 0x2 ;  /* 0x00000005220f7211 */ /* 0x000fe200078e10ff */
[----:B------:R0:W2:Y:S01]  /*01b0*/  LDG.E.U16 R24, [R6.64] ;  /* 0x0000000406187981 */ /* 0x0000a2000c1e1500 */
[-C--:B------:R-:W-:Y:S02]  /*01c0*/  LEA.HI.X.SX32 R11, R9, R38.reuse, 0x1, P1 ;  /* 0x00000026090b7211 */ /* 0x080fe400008f0eff */
[----:B------:R-:W-:-:S02]  /*01d0*/  LEA.HI.X.SX32 R9, R12, R38, 0x1, P0 ;  /* 0x000000260c097211 */ /* 0x000fc400000f0eff */
[C---:B------:R-:W-:Y:S01]  /*01e0*/  LEA R12, P0, R5.reuse, R36, 0x1 ;  /* 0x00000024050c7211 */ /* 0x040fe200078008ff */
[----:B------:R1:W3:Y:S01]  /*01f0*/  LDG.E.U16 R26, [R10.64] ;  /* 0x000000040a1a7981 */ /* 0x0002e2000c1e1500 */
[C---:B------:R-:W-:Y:S02]  /*0200*/  LEA R16, R34.reuse, R15, 0x2 ;  /* 0x0000000f22107211 */ /* 0x040fe400078e10ff */
[----:B------:R-:W-:Y:S01]  /*0210*/  LEA.HI.X.SX32 R13, R5, R38, 0x1, P0 ;  /* 0x00000026050d7211 */ /* 0x000fe200000f0eff */
[----:B------:R4:W5:Y:S01]  /*0220*/  LDG.E.U16 R25, [R8.64] ;  /* 0x0000000408197981 */ /* 0x000962000c1e1500 */
[----:B------:R-:W-:Y:S02]  /*0230*/  LEA R5, R34, R16, 0x2 ;  /* 0x0000001022057211 */ /* 0x000fe400078e10ff */
[----:B0-----:R-:W-:Y:S01]  /*0240*/  LEA R6, P0, R16, R36, 0x1 ;  /* 0x0000002410067211 */ /* 0x001fe200078008ff */
[----:B------:R0:W5:Y:S01]  /*0250*/  LDG.E.U16 R27, [R12.64] ;  /* 0x000000040c1b7981 */ /* 0x000162000c1e1500 */
[----:B------:R-:W-:-:S02]  /*0260*/  LEA R17, R34, R5, 0x2 ;  /* 0x0000000522117211 */ /* 0x000fc400078e10ff */
[----:B------:R-:W-:Y:S02]  /*0270*/  LEA.HI.X.SX32 R7, R16, R38, 0x1, P0 ;  /* 0x0000002610077211 */ /* 0x000fe400000f0eff */
[C---:B------:R-:W-:Y:S02]  /*0280*/  LEA R18, R34.reuse, R17, 0x2 ;  /* 0x0000001122127211 */ /* 0x040fe400078e10ff */
[----:B-1----:R-:W-:Y:S01]  /*0290*/  LEA R10, P0, R5, R36, 0x1 ;  /* 0x00000024050a7211 */ /* 0x002fe200078008ff */
[----:B------:R1:W5:Y:S01]  /*02a0*/  LDG.E.U16 R29, [R6.64] ;  /* 0x00000004061d7981 */ /* 0x000362000c1e1500 */
[----:B------:R-:W-:Y:S02]  /*02b0*/  LEA R21, R34, R18, 0x2 ;  /* 0x0000001222157211 */ /* 0x000fe400078e10ff */
[----:B------:R-:W-:Y:S02]  /*02c0*/  LEA R14, P1, R15, R36, 0x1 ;  /* 0x000000240f0e7211 */ /* 0x000fe400078208ff */
[----:B------:R-:W-:-:S02]  /*02d0*/  LEA.HI.X.SX32 R11, R5, R38, 0x1, P0 ;  /* 0x00000026050b7211 */ /* 0x000fc400000f0eff */
[C---:B------:R-:W-:Y:S02]  /*02e0*/  LEA R5, R34.reuse, R21, 0x2 ;  /* 0x0000001522057211 */ /* 0x040fe400078e10ff */
[----:B------:R-:W-:Y:S01]  /*02f0*/  LEA.HI.X.SX32 R15, R15, R38, 0x1, P1 ;  /* 0x000000260f0f7211 */ /* 0x000fe200008f0eff */
[----:B------:R1:W5:Y:S01]  /*0300*/  LDG.E.U16 R30, [R10.64] ;  /* 0x000000040a1e7981 */ /* 0x000362000c1e1500 */
[C---:B----4-:R-:W-:Y:S02]  /*0310*/  LEA R8, P0, R17.reuse, R36, 0x1 ;  /* 0x0000002411087211 */ /* 0x050fe400078008ff */
[----:B------:R-:W-:Y:S01]  /*0320*/  LEA R22, R34, R5, 0x2 ;  /* 0x0000000522167211 */ /* 0x000fe200078e10ff */
[----:B------:R4:W5:Y:S01]  /*0330*/  LDG.E.U16 R28, [R14.64] ;  /* 0x000000040e1c7981 */ /* 0x000962000c1e1500 */
[----:B------:R-:W-:Y:S02]  /*0340*/  LEA.HI.X.SX32 R9, R17, R38, 0x1, P0 ;  /* 0x0000002611097211 */ /* 0x000fe400000f0eff */
[----:B0-----:R-:W-:-:S02]  /*0350*/  LEA R12, P0, R5, R36, 0x1 ;  /* 0x00000024050c7211 */ /* 0x001fc400078008ff */
[----:B------:R-:W-:Y:S01]  /*0360*/  LEA R16, P1, R18, R36, 0x1 ;  /* 0x0000002412107211 */ /* 0x000fe200078208ff */
[----:B------:R0:W5:Y:S01]  /*0370*/  LDG.E.U16 R31, [R8.64] ;  /* 0x00000004081f7981 */ /* 0x000162000c1e1500 */
[----:B----4-:R-:W-:Y:S01]  /*0380*/  IMAD R14, R34, 0x4, R22 ;  /* 0x00000004220e7824 */ /* 0x010fe200078e0216 */
[----:B------:R-:W-:-:S04]  /*0390*/  LEA.HI.X.SX32 R13, R5, R38, 0x1, P0 ;  /* 0x00000026050d7211 */ /* 0x000fc800000f0eff */
[----:B-1----:R-:W-:Y:S01]  /*03a0*/  LEA R6, P0, R14, R36, 0x1 ;  /* 0x000000240e067211 */ /* 0x002fe200078008ff */
[----:B------:R1:W4:Y:S01]  /*03b0*/  LDG.E.U16 R12, [R12.64] ;  /* 0x000000040c0c7981 */ /* 0x000322000c1e1500 */
[----:B------:R-:W-:Y:S02]  /*03c0*/  LEA R15, R34, R14, 0x2 ;  /* 0x0000000e220f7211 */ /* 0x000fe400078e10ff */
[----:B------:R-:W-:Y:S02]  /*03d0*/  LEA.HI.X.SX32 R7, R14, R38, 0x1, P0 ;  /* 0x000000260e077211 */ /* 0x000fe400000f0eff */
[----:B------:R-:W-:Y:S02]  /*03e0*/  LEA R10, P0, R21, R36, 0x1 ;  /* 0x00000024150a7211 */ /* 0x000fe400078008ff */
[----:B------:R-:W-:Y:S02]  /*03f0*/  LEA R5, R34, R15, 0x2 ;  /* 0x0000000f22057211 */ /* 0x000fe400078e10ff */
[----:B------:R-:W-:-:S02]  /*0400*/  LEA.HI.X.SX32 R17, R18, R38, 0x1, P1 ;  /* 0x0000002612117211 */ /* 0x000fc400008f0eff */
[----:B------:R-:W-:Y:S02]  /*0410*/  LEA.HI.X.SX32 R11, R21, R38, 0x1, P0 ;  /* 0x00000026150b7211 */ /* 0x000fe400000f0eff */
[CC--:B------:R-:W-:Y:S01]  /*0420*/  LEA R18, P1, R5.reuse, R36.reuse, 0x1 ;  /* 0x0000002405127211 */ /* 0x0c0fe200078208ff */
[----:B------:R1:W4:Y:S01]  /*0430*/  LDG.E.U16 R32, [R16.64] ;  /* 0x0000000410207981 */ /* 0x000322000c1e1500 */
[----:B0-----:R-:W-:Y:S02]  /*0440*/  LEA R8, P0, R22, R36, 0x1 ;  /* 0x0000002416087211 */ /* 0x001fe400078008ff */
[----:B------:R-:W-:Y:S01]  /*0450*/  LEA R23, R34, R5, 0x2 ;  /* 0x0000000522177211 */ /* 0x000fe200078e10ff */
[----:B------:R-:W4:Y:S01]  /*0460*/  LDG.E.U16 R11, [R10.64] ;  /* 0x000000040a0b7981 */ /* 0x000f22000c1e1500 */
[-C--:B------:R-:W-:Y:S02]  /*0470*/  LEA.HI.X.SX32 R19, R5, R38.reuse, 0x1, P1 ;  /* 0x0000002605137211 */ /* 0x080fe400008f0eff */
[----:B------:R-:W-:Y:S01]  /*0480*/  LEA.HI.X.SX32 R9, R22, R38, 0x1, P0 ;  /* 0x0000002616097211 */ /* 0x000fe200000f0eff */
[----:B------:R0:W4:Y:S01]  /*0490*/  LDG.E.U16 R34, [R6.64] ;  /* 0x0000000406227981 */ /* 0x000122000c1e1500 */
[----:B------:R-:W-:-:S02]  /*04a0*/  LEA R14, P1, R15, R36, 0x1 ;  /* 0x000000240f0e7211 */ /* 0x000fc400078208ff */
[----:B-1----:R-:W-:Y:S01]  /*04b0*/  LEA R16, P0, R23, R36, 0x1 ;  /* 0x0000002417107211 */ /* 0x002fe200078008ff */
[----:B------:R1:W4:Y:S01]  /*04c0*/  LDG.E.U16 R18, [R18.64] ;  /* 0x0000000412127981 */ /* 0x000322000c1e1500 */
[-C--:B------:R-:W-:Y:S02]  /*04d0*/  LEA.HI.X.SX32 R15, R15, R38.reuse, 0x1, P1 ;  /* 0x000000260f0f7211 */ /* 0x080fe400008f0eff */
[----:B------:R-:W-:Y:S01]  /*04e0*/  LEA.HI.X.SX32 R17, R23, R38, 0x1, P0 ;  /* 0x0000002617117211 */ /* 0x000fe200000f0eff */
[----:B------:R0:W4:Y:S04]  /*04f0*/  LDG.E.U16 R9, [R8.64] ;  /* 0x0000000408097981 */ /* 0x000128000c1e1500 */
[----:B------:R1:W4:Y:S04]  /*0500*/  LDG.E.U16 R15, [R14.64] ;  /* 0x000000040e0f7981 */ /* 0x000328000c1e1500 */
[----:B------:R1:W4:Y:S01]  /*0510*/  LDG.E.U16 R17, [R16.64] ;  /* 0x0000000410117981 */ /* 0x000322000c1e1500 */
[----:B------:R-:W-:-:S02]  /*0520*/  LOP3.LUT R5, R0, 0xc0, RZ, 0xc0, !PT ;  /* 0x000000c000057812 */ /* 0x000fc400078ec0ff */
[----:B0-----:R-:W-:Y:S02]  /*0530*/  SHF.L.U32 R6, R0, 0x1, RZ ;  /* 0x0000000100067819 */ /* 0x001fe400000006ff */
[----:B------:R-:W-:-:S04]  /*0540*/  SHF.R.U32.HI R7, RZ, 0x2, R5 ;  /* 0x00000002ff077819 */ /* 0x000fc80000011605 */
[----:B------:R-:W-:-:S04]  /*0550*/  LOP3.LUT R7, R7, 0x1fe, R6, 0x78, !PT ;  /* 0x000001fe07077812 */ /* 0x000fc800078e7806 */
[----:B------:R-:W-:Y:S02]  /*0560*/  LOP3.LUT R8, R7, 0x40, RZ, 0x3c, !PT ;  /* 0x0000004007087812 */ /* 0x000fe400078e3cff */
[----:B------:R-:W-:-:S04]  /*0570*/  MOV R13, c[0x0][0x1d0] ;  /* 0x00007400000d7a02 */ /* 0x000fc80000000f00 */
[----:B------:R-:W-:Y:S01]  /*0580*/  ISETP.GE.AND P0, PT, R13, 0x1, PT ;  /* 0x000000010d00780c */ /* 0x000fe20003f06270 */
[----:B------:R-:W-:Y:S01]  /*0590*/  CS2R R128, SRZ ;  /* 0x0000000000807805 */ /* 0x000fe2000001ff00 */
[----:B-1----:R-:W-:Y:S01]  /*05a0*/  MOV R14, 0xff800000 ;  /* 0xff800000000e7802 */ /* 0x002fe20000000f00 */
[----:B------:R-:W-:Y:S01]  /*05b0*/  CS2R R130, SRZ ;  /* 0x0000000000827805 */ /* 0x000fe2000001ff00 */
[----:B------:R-:W-:Y:S01]  /*05c0*/  MOV R19, 0x3f800000 ;  /* 0x3f80000000137802 */ /* 0x000fe20000000f00 */
[----:B------:R-:W-:Y:S01]  /*05d0*/  CS2R R124, SRZ ;  /* 0x00000000007c7805 */ /* 0x000fe2000001ff00 */
[----:B------:R-:W-:Y:S01]  /*05e0*/  MOV R16, 0xff800000 ;  /* 0xff80000000107802 */ /* 0x000fe20000000f00 */
[----:B------:R-:W-:Y:S01]  /*05f0*/  CS2R R126, SRZ ;  /* 0x00000000007e7805 */ /* 0x000fe2000001ff00 */
        /* <DEDUP_REMOVED lines=12> */
[----:B--2---:R-:W-:Y:S04]  /*06c0*/  STS.U16 [R7], R24 ;  /* 0x0000001807007388 */ /* 0x004fe80000000400 */
[----:B---3--:R-:W-:Y:S04]  /*06d0*/  STS.U16 [R7+0x400], R26 ;  /* 0x0004001a07007388 */ /* 0x008fe80000000400 */
[----:B-----5:R-:W-:Y:S04]  /*06e0*/  STS.U16 [R7+0xc00], R30 ;  /* 0x000c001e07007388 */ /* 0x020fe80000000400 */
[----:B------:R-:W-:Y:S04]  /*06f0*/  STS.U16 [R7+0x800], R28 ;  /* 0x0008001c07007388 */ /* 0x000fe80000000400 */
[----:B----4-:R0:W-:Y:S04]  /*0700*/  STS.U16 [R7+0x1400], R12 ;  /* 0x0014000c07007388 */ /* 0x0101e80000000400 */
[----:B------:R1:W-:Y:S04]  /*0710*/  STS.U16 [R7+0x1000], R32 ;  /* 0x0010002007007388 */ /* 0x0003e80000000400 */
        /* <DEDUP_REMOVED lines=9> */
[----:B------:R1:W-:Y:S01]  /*07b0*/  STS.U16 [R8+0x1e00], R17 ;  /* 0x001e001108007388 */ /* 0x0003e20000000400 */
[----:B0-----:R-:W-:Y:S01]  /*07c0*/  MOV R12, 0x3f800000 ;  /* 0x3f800000000c7802 */ /* 0x001fe20000000f00 */
[----:B------:R-:W-:Y:S05]  /*07d0*/  @!P0 BRA `(.L_x_0) ;  /* 0x000026d000008947 */ /* 0x000fea0003800000 */
[----:B-1----:R-:W-:Y:S01]  /*07e0*/  IMAD R9, R2, c[0x0][0x1a0], RZ ;  /* 0x0000680002097a24 */ /* 0x002fe200078e02ff */
[----:B------:R-:W-:Y:S01]  /*07f0*/  MOV R24, c[0x0][0x1a4] ;  /* 0x0000690000187a02 */ /* 0x000fe20000000f00 */
[----:B------:R-:W-:Y:S01]  /*0800*/  IMAD R12, R20, c[0x0][0x1a8], RZ ;  /* 0x00006a00140c7a24 */ /* 0x000fe200078e02ff */
[----:B------:R-:W-:Y:S01]  /*0810*/  LOP3.LUT R15, R6, 0x10, RZ, 0xc0, !PT ;  /* 0x00000010060f7812 */ /* 0x000fe200078ec0ff */
[----:B------:R-:W-:Y:S01]  /*0820*/  IMAD R20, R20, c[0x0][0x1b4], RZ ;  /* 0x00006d0014147a24 */ /* 0x000fe200078e02ff */
[C---:B------:R-:W-:Y:S01]  /*0830*/  SHF.L.U32 R11, R9.reuse, 0x1, RZ ;  /* 0x00000001090b7819 */ /* 0x040fe200000006ff */
[----:B------:R-:W-:Y:S01]  /*0840*/  IMAD.HI R9, R9, 0x2, RZ ;  /* 0x0000000209097827 */ /* 0x000fe200078e02ff */
[----:B------:R-:W-:Y:S01]  /*0850*/  SHF.L.U32 R14, R12, 0x1, RZ ;  /* 0x000000010c0e7819 */ /* 0x000fe200000006ff */
[----:B------:R-:W-:Y:S01]  /*0860*/  CS2R R128, SRZ ;  /* 0x0000000000807805 */ /* 0x000fe2000001ff00 */
[----:B------:R-:W-:Y:S01]  /*0870*/  SHF.L.U32 R16, R20, 0x1, RZ ;  /* 0x0000000114107819 */ /* 0x000fe200000006ff */
[----:B------:R-:W-:Y:S01]  /*0880*/  IMAD.HI R12, R12, 0x2, RZ ;  /* 0x000000020c0c7827 */ /* 0x000fe200078e02ff */
[----:B------:R-:W-:Y:S01]  /*0890*/  IADD3 R28, P0, P1, R14, c[0x0][0x168], R11 ;  /* 0x00005a000e1c7a10 */ /* 0x000fe2000791e00b */
[----:B------:R-:W-:Y:S01]  /*08a0*/  CS2R R130, SRZ ;  /* 0x0000000000827805 */ /* 0x000fe2000001ff00 */
[----:B------:R-:W-:Y:S01]  /*08b0*/  LOP3.LUT R22, R15, 0x60, R0, 0xf8, !PT ;  /* 0x000000600f167812 */ /* 0x000fe200078ef800 */
[----:B------:R-:W-:Y:S01]  /*08c0*/  IMAD R10, R2, c[0x0][0x1b0], RZ ;  /* 0x00006c00020a7a24 */ /* 0x000fe200078e02ff */
[----:B------:R-:W-:Y:S01]  /*08d0*/  IADD3.X R29, R12, c[0x0][0x16c], R9, P0, P1 ;  /* 0x00005b000c1d7a10 */ /* 0x000fe200007e2409 */
[----:B------:R-:W-:Y:S01]  /*08e0*/  IMAD R11, R4, c[0x0][0x1a4], RZ ;  /* 0x00006900040b7a24 */ /* 0x000fe200078e02ff */
[----:B------:R-:W-:Y:S01]  /*08f0*/  MOV R54, c[0x0][0x1b8] ;  /* 0x00006e0000367a02 */ /* 0x000fe20000000f00 */
[----:B------:R-:W-:Y:S01]  /*0900*/  IMAD.HI R20, R20, 0x2, RZ ;  /* 0x0000000214147827 */ /* 0x000fe200078e02ff */
[----:B------:R-:W-:Y:S01]  /*0910*/  SHF.L.U32 R13, R10, 0x1, RZ ;  /* 0x000000010a0d7819 */ /* 0x000fe200000006ff */
[----:B------:R-:W-:Y:S01]  /*0920*/  CS2R R124, SRZ ;  /* 0x00000000007c7805 */ /* 0x000fe2000001ff00 */
[----:B------:R-:W-:Y:S01]  /*0930*/  LEA R178, P0, R11, R28, 0x1 ;  /* 0x0000001c0bb27211 */ /* 0x000fe200078008ff */
[----:B------:R-:W-:Y:S01]  /*0940*/  IMAD R9, R24, 0x4, R11 ;  /* 0x0000000418097824 */ /* 0x000fe200078e020b */
[----:B------:R-:W-:Y:S01]  /*0950*/  IADD3 R60, P2, P3, R16, c[0x0][0x170], R13 ;  /* 0x00005c00103c7a10 */ /* 0x000fe20007b5e00d */
[----:B------:R-:W-:Y:S01]  /*0960*/  IMAD R18, R4, c[0x0][0x1b8], RZ ;  /* 0x00006e0004127a24 */ /* 0x000fe200078e02ff */
[----:B------:R-:W-:Y:S01]  /*0970*/  LOP3.LUT R13, R0, 0x7, RZ, 0xc0, !PT ;  /* 0x00000007000d7812 */ /* 0x000fe200078ec0ff */
[----:B------:R-:W-:Y:S01]  /*0980*/  CS2R R126, SRZ ;  /* 0x00000000007e7805 */ /* 0x000fe2000001ff00 */
[----:B------:R-:W-:Y:S01]  /*0990*/  LEA R12, R24, R9, 0x2 ;  /* 0x00000009180c7211 */ /* 0x000fe200078e10ff */
[----:B------:R-:W-:Y:S01]  /*09a0*/  CS2R R116, SRZ ;  /* 0x0000000000747805 */ /* 0x000fe2000001ff00 */
[----:B------:R-:W-:Y:S01]  /*09b0*/  SHF.L.U32 R16, R0, 0x6, RZ ;  /* 0x0000000600107819 */ /* 0x000fe200000006ff */
[----:B------:R-:W-:Y:S01]  /*09c0*/  IMAD R63, R13, 0x90, RZ ;  /* 0x000000900d3f7824 */ /* 0x000fe200078e02ff */
[----:B------:R-:W-:Y:S01]  /*09d0*/  LEA R14, R24, R12, 0x2 ;  /* 0x0000000c180e7211 */ /* 0x000fe200078e10ff */
[----:B------:R-:W-:Y:S01]  /*09e0*/  IMAD.HI R13, R10, 0x2, RZ ;  /* 0x000000020a0d7827 */ /* 0x000fe200078e02ff */
[----:B------:R-:W-:Y:S01]  /*09f0*/  LOP3.LUT R16, R16, 0x400, RZ, 0xc0, !PT ;  /* 0x0000040010107812 */ /* 0x000fe200078ec0ff */
[----:B------:R-:W-:Y:S01]  /*0a00*/  CS2R R118, SRZ ;  /* 0x0000000000767805 */ /* 0x000fe2000001ff00 */
[C---:B------:R-:W-:Y:S01]  /*0a10*/  LEA R10, R24.reuse, R14, 0x2 ;  /* 0x0000000e180a7211 */ /* 0x040fe200078e10ff */
[----:B------:R-:W-:Y:S01]  /*0a20*/  CS2R R120, SRZ ;  /* 0x0000000000787805 */ /* 0x000fe2000001ff00 */
[----:B------:R-:W-:Y:S01]  /*0a30*/  LOP3.LUT R17, R63, R22, RZ, 0x3c, !PT ;  /* 0x000000163f117212 */ /* 0x000fe200078e3cff */
[----:B------:R-:W-:Y:S01]  /*0a40*/  CS2R R122, SRZ ;  /* 0x00000000007a7805 */ /* 0x000fe2000001ff00 */
[----:B------:R-:W-:Y:S01]  /*0a50*/  LEA R15, R24, R10, 0x2 ;  /* 0x0000000a180f7211 */ /* 0x000fe200078e10ff */
[----:B------:R-:W-:Y:S01]  /*0a60*/  CS2R R84, SRZ ;  /* 0x0000000000547805 */ /* 0x000fe2000001ff00 */
[----:B------:R-:W-:Y:S01]  /*0a70*/  IADD3.X R62, R20, c[0x0][0x174], R13, P2, P3 ;  /* 0x00005d00143e7a10 */ /* 0x000fe200017e640d */
[----:B------:R-:W-:Y:S01]  /*0a80*/  CS2R R86, SRZ ;  /* 0x0000000000567805 */ /* 0x000fe2000001ff00 */
[----:B------:R-:W-:Y:S01]  /*0a90*/  IADD3 R13, R16, R17, RZ ;  /* 0x00000011100d7210 */ /* 0x000fe20007ffe0ff */
[----:B------:R-:W-:Y:S01]  /*0aa0*/  CS2R R80, SRZ ;  /* 0x0000000000507805 */ /* 0x000fe2000001ff00 */
[C---:B------:R-:W-:Y:S01]  /*0ab0*/  LEA R16, R24.reuse, R15, 0x2 ;  /* 0x0000000f18107211 */ /* 0x040fe200078e10ff */
[----:B------:R-:W-:Y:S01]  /*0ac0*/  CS2R R82, SRZ ;  /* 0x0000000000527805 */ /* 0x000fe2000001ff00 */
[C---:B------:R-:W-:Y:S01]  /*0ad0*/  LEA R176, P1, R9.reuse, R28, 0x1 ;  /* 0x0000001c09b07211 */ /* 0x040fe200078208ff */
[----:B------:R-:W-:Y:S01]  /*0ae0*/  CS2R R76, SRZ ;  /* 0x00000000004c7805 */ /* 0x000fe2000001ff00 */
[C---:B------:R-:W-:Y:S01]  /*0af0*/  LEA R17, R24.reuse, R16, 0x2 ;  /* 0x0000001018117211 */ /* 0x040fe200078e10ff */
[----:B------:R-:W-:Y:S01]  /*0b00*/  CS2R R78, SRZ ;  /* 0x00000000004e7805 */ /* 0x000fe2000001ff00 */
[----:B------:R-:W-:Y:S01]  /*0b10*/  LEA.HI.X.SX32 R177, R9, R29, 0x1, P1 ;  /* 0x0000001d09b17211 */ /* 0x000fe200008f0eff */
[----:B------:R-:W-:Y:S01]  /*0b20*/  CS2R R132, SRZ ;  /* 0x0000000000847805 */ /* 0x000fe2000001ff00 */
[----:B------:R-:W-:Y:S01]  /*0b30*/  LEA R9, R24, R17, 0x2 ;  /* 0x0000001118097211 */ /* 0x000fe200078e10ff */
[----:B------:R-:W-:Y:S01]  /*0b40*/  CS2R R134, SRZ ;  /* 0x0000000000867805 */ /* 0x000fe2000001ff00 */
[----:B------:R-:W-:-:S02]  /*0b50*/  LEA.HI.X.SX32 R179, R11, R29, 0x1, P0 ;  /* 0x0000001d0bb37211 */ /* 0x000fc400000f0eff */
[-C--:B------:R-:W-:Y:S01]  /*0b60*/  LEA R172, P0, R14, R28.reuse, 0x1 ;  /* 0x0000001c0eac7211 */ /* 0x080fe200078008ff */
[----:B------:R-:W-:Y:S01]  /*0b70*/  IMAD R11, R24, 0x4, R9 ;  /* 0x00000004180b7824 */ /* 0x000fe200078e0209 */
[-C--:B------:R-:W-:Y:S02]  /*0b80*/  LEA R174, P2, R12, R28.reuse, 0x1 ;  /* 0x0000001c0cae7211 */ /* 0x080fe400078408ff */
[-C--:B------:R-:W-:Y:S02]  /*0b90*/  LEA.HI.X.SX32 R173, R14, R29.reuse, 0x1, P0 ;  /* 0x0000001d0ead7211 */ /* 0x080fe400000f0eff */
[----:B------:R-:W-:Y:S02]  /*0ba0*/  LEA.HI.X.SX32 R175, R12, R29, 0x1, P2 ;  /* 0x0000001d0caf7211 */ /* 0x000fe400010f0eff */
[----:B------:R-:W-:Y:S02]  /*0bb0*/  LEA R170, P0, R10, R28, 0x1 ;  /* 0x0000001c0aaa7211 */ /* 0x000fe400078008ff */
[----:B------:R-:W-:-:S02]  /*0bc0*/  LEA R12, R24, R11, 0x2 ;  /* 0x0000000b180c7211 */ /* 0x000fc400078e10ff */
[----:B------:R-:W-:Y:S02]  /*0bd0*/  LEA R19, R54, R18, 0x2 ;  /* 0x0000001236137211 */ /* 0x000fe400078e10ff */
[----:B------:R-:W-:Y:S02]  /*0be0*/  LEA.HI.X.SX32 R171, R10, R29, 0x1, P0 ;  /* 0x0000001d0aab7211 */ /* 0x000fe400000f0eff */
[----:B------:R-:W-:Y:S02]  /*0bf0*/  LEA R10, R24, R12, 0x2 ;  /* 0x0000000c180a7211 */ /* 0x000fe400078e10ff */
[----:B------:R-:W-:Y:S02]  /*0c00*/  LEA R20, R54, R19, 0x2 ;  /* 0x0000001336147211 */ /* 0x000fe400078e10ff */
[-C--:B------:R-:W-:Y:S02]  /*0c10*/  LEA R168, P1, R15, R28.reuse, 0x1 ;  /* 0x0000001c0fa87211 */ /* 0x080fe400078208ff */
[----:B------:R-:W-:-:S02]  /*0c20*/  LEA R146, P2, R9, R28, 0x1 ;  /* 0x0000001c09927211 */ /* 0x000fc400078408ff */
[----:B------:R-:W-:Y:S02]  /*0c30*/  LEA R14, R24, R10, 0x2 ;  /* 0x0000000a180e7211 */ /* 0x000fe400078e10ff */
[----:B------:R-:W-:Y:S02]  /*0c40*/  LEA R21, R54, R20, 0x2 ;  /* 0x0000001436157211 */ /* 0x000fe400078e10ff */
[-C--:B------:R-:W-:Y:S02]  /*0c50*/  LEA.HI.X.SX32 R169, R15, R29.reuse, 0x1, P1 ;  /* 0x0000001d0fa97211 */ /* 0x080fe400008f0eff */
[----:B------:R-:W-:Y:S02]  /*0c60*/  LEA R164, P1, R17, R28, 0x1 ;  /* 0x0000001c11a47211 */ /* 0x000fe400078208ff */
[----:B------:R-:W-:Y:S02]  /*0c70*/  LEA.HI.X.SX32 R147, R9, R29, 0x1, P2 ;  /* 0x0000001d09937211 */ /* 0x000fe400010f0eff */
[----:B------:R-:W-:-:S02]  /*0c80*/  LEA R9, R24, R14, 0x2 ;  /* 0x0000000e18097211 */ /* 0x000fc400078e10ff */
[----:B------:R-:W-:Y:S02]  /*0c90*/  LEA R22, R54, R21, 0x2 ;  /* 0x0000001536167211 */ /* 0x000fe400078e10ff */
[-C--:B------:R-:W-:Y:S02]  /*0ca0*/  LEA R166, P0, R16, R28.reuse, 0x1 ;  /* 0x0000001c10a67211 */ /* 0x080fe400078008ff */
[----:B------:R-:W-:Y:S02]  /*0cb0*/  LEA.HI.X.SX32 R165, R17, R29, 0x1, P1 ;  /* 0x0000001d11a57211 */ /* 0x000fe400008f0eff */
[-C--:B------:R-:W-:Y:S02]  /*0cc0*/  LEA R140, P2, R10, R28.reuse, 0x1 ;  /* 0x0000001c0a8c7211 */ /* 0x080fe400078408ff */
[----:B------:R-:W-:Y:S02]  /*0cd0*/  LEA R142, P1, R12, R28, 0x1 ;  /* 0x0000001c0c8e7211 */ /* 0x000fe400078208ff */
[----:B------:R-:W-:-:S02]  /*0ce0*/  LEA R15, R24, R9, 0x2 ;  /* 0x00000009180f7211 */ /* 0x000fc400078e10ff */
[----:B------:R-:W-:Y:S02]  /*0cf0*/  LEA R23, R54, R22, 0x2 ;  /* 0x0000001636177211 */ /* 0x000fe400078e10ff */
[-C--:B------:R-:W-:Y:S02]  /*0d00*/  LEA.HI.X.SX32 R167, R16, R29.reuse, 0x1, P0 ;  /* 0x0000001d10a77211 */ /* 0x080fe400000f0eff */
[----:B------:R-:W-:Y:S02]  /*0d10*/  LEA R144, P0, R11, R28, 0x1 ;  /* 0x0000001c0b907211 */ /* 0x000fe400078008ff */
[-C--:B------:R-:W-:Y:S02]  /*0d20*/  LEA.HI.X.SX32 R141, R10, R29.reuse, 0x1, P2 ;  /* 0x0000001d0a8d7211 */ /* 0x080fe400010f0eff */
[----:B------:R-:W-:Y:S02]  /*0d30*/  LEA.HI.X.SX32 R143, R12, R29, 0x1, P1 ;  /* 0x0000001d0c8f7211 */ /* 0x000fe400008f0eff */
[----:B------:R-:W-:-:S02]  /*0d40*/  LEA R10, R24, R15, 0x2 ;  /* 0x0000000f180a7211 */ /* 0x000fc400078e10ff */
[-C--:B------:R-:W-:Y:S02]  /*0d50*/  LEA R24, P1, R9, R28.reuse, 0x1 ;  /* 0x0000001c09187211 */ /* 0x080fe400078208ff */
[----:B------:R-:W-:Y:S02]  /*0d60*/  LEA R43, R54, R23, 0x2 ;  /* 0x00000017362b7211 */ /* 0x000fe400078e10ff */
[----:B------:R-:W-:Y:S02]  /*0d70*/  LEA.HI.X.SX32 R145, R11, R29, 0x1, P0 ;  /* 0x0000001d0b917211 */ /* 0x000fe400000f0eff */
[-C--:B------:R-:W-:Y:S02]  /*0d80*/  LEA R138, P0, R14, R28.reuse, 0x1 ;  /* 0x0000001c0e8a7211 */ /* 0x080fe400078008ff */
[-C--:B------:R-:W-:Y:S02]  /*0d90*/  LEA R26, P2, R15, R28.reuse, 0x1 ;  /* 0x0000001c0f1a7211 */ /* 0x080fe400078408ff */
[----:B------:R-:W-:-:S02]  /*0da0*/  LEA R28, P3, R10, R28, 0x1 ;  /* 0x0000001c0a1c7211 */ /* 0x000fc400078608ff */
[----:B------:R-:W-:Y:S02]  /*0db0*/  LEA.HI.X.SX32 R25, R9, R29, 0x1, P1 ;  /* 0x0000001d09197211 */ /* 0x000fe400008f0eff */
[----:B------:R-:W-:Y:S02]  /*0dc0*/  LEA R9, R54, R43, 0x2 ;  /* 0x0000002b36097211 */ /* 0x000fe400078e10ff */
[-C--:B------:R-:W-:Y:S02]  /*0dd0*/  LEA.HI.X.SX32 R139, R14, R29.reuse, 0x1, P0 ;  /* 0x0000001d0e8b7211 */ /* 0x080fe400000f0eff */
[-C--:B------:R-:W-:Y:S02]  /*0de0*/  LEA.HI.X.SX32 R27, R15, R29.reuse, 0x1, P2 ;  /* 0x0000001d0f1b7211 */ /* 0x080fe400010f0eff */
[----:B------:R-:W-:Y:S02]  /*0df0*/  LEA.HI.X.SX32 R29, R10, R29, 0x1, P3 ;  /* 0x0000001d0a1d7211 */ /* 0x000fe400018f0eff */
[----:B------:R-:W-:-:S02]  /*0e00*/  LEA R10, R54, R9, 0x2 ;  /* 0x00000009360a7211 */ /* 0x000fc400078e10ff */
[C---:B------:R-:W-:Y:S02]  /*0e10*/  LEA R32, P1, R19.reuse, R60, 0x1 ;  /* 0x0000003c13207211 */ /* 0x040fe400078208ff */
[----:B------:R-:W-:Y:S02]  /*0e20*/  LEA R11, R54, R10, 0x2 ;  /* 0x0000000a360b7211 */ /* 0x000fe400078e10ff */
[----:B------:R-:W-:Y:S02]  /*0e30*/  LEA R30, P0, R18, R60, 0x1 ;  /* 0x0000003c121e7211 */ /* 0x000fe400078008ff */
[----:B------:R-:W-:Y:S02]  /*0e40*/  LEA R12, R54, R11, 0x2 ;  /* 0x0000000b360c7211 */ /* 0x000fe400078e10ff */
[----:B------:R-:W-:Y:S02]  /*0e50*/  LEA.HI.X.SX32 R33, R19, R62, 0x1, P1 ;  /* 0x0000003e13217211 */ /* 0x000fe400008f0eff */
[----:B------:R-:W-:-:S02]  /*0e60*/  LEA R34, P2, R20, R60, 0x1 ;  /* 0x0000003c14227211 */ /* 0x000fc400078408ff */
[----:B------:R-:W-:Y:S02]  /*0e70*/  LEA R38, P1, R22, R60, 0x1 ;  /* 0x0000003c16267211 */ /* 0x000fe400078208ff */
[----:B------:R-:W-:Y:S02]  /*0e80*/  LEA R14, R54, R12, 0x2 ;  /* 0x0000000c360e7211 */ /* 0x000fe400078e10ff */
[-C--:B------:R-:W-:Y:S02]  /*0e90*/  LEA.HI.X.SX32 R31, R18, R62.reuse, 0x1, P0 ;  /* 0x0000003e121f7211 */ /* 0x080fe400000f0eff */
[----:B------:R-:W-:Y:S02]  /*0ea0*/  LEA.HI.X.SX32 R35, R20, R62, 0x1, P2 ;  /* 0x0000003e14237211 */ /* 0x000fe400010f0eff */
[----:B------:R-:W-:Y:S02]  /*0eb0*/  LEA R36, P0, R21, R60, 0x1 ;  /* 0x0000003c15247211 */ /* 0x000fe400078008ff */
[----:B------:R-:W-:-:S02]  /*0ec0*/  LEA.HI.X.SX32 R39, R22, R62, 0x1, P1 ;  /* 0x0000003e16277211 */ /* 0x000fc400008f0eff */
[-C--:B------:R-:W-:Y:S02]  /*0ed0*/  LEA R40, P2, R23, R60.reuse, 0x1 ;  /* 0x0000003c17287211 */ /* 0x080fe400078408ff */
[----:B------:R-:W-:Y:S02]  /*0ee0*/  LEA R44, P1, R9, R60, 0x1 ;  /* 0x0000003c092c7211 */ /* 0x000fe400078208ff */
[----:B------:R-:W-:Y:S02]  /*0ef0*/  LEA R15, R54, R14, 0x2 ;  /* 0x0000000e360f7211 */ /* 0x000fe400078e10ff */
[-C--:B------:R-:W-:Y:S02]  /*0f00*/  LEA.HI.X.SX32 R37, R21, R62.reuse, 0x1, P0 ;  /* 0x0000003e15257211 */ /* 0x080fe400000f0eff */
[----:B------:R-:W-:Y:S02]  /*0f10*/  LEA.HI.X.SX32 R41, R23, R62, 0x1, P2 ;  /* 0x0000003e17297211 */ /* 0x000fe400010f0eff */
[----:B------:R-:W-:-:S02]  /*0f20*/  LEA R42, P0, R43, R60, 0x1 ;  /* 0x0000003c2b2a7211 */ /* 0x000fc400078008ff */
[----:B------:R-:W-:Y:S01]  /*0f30*/  LEA.HI.X.SX32 R45, R9, R62, 0x1, P1 ;  /* 0x0000003e092d7211 */ /* 0x000fe200008f0eff */
[----:B------:R-:W-:Y:S01]  /*0f40*/  IMAD R9, R54, 0x4, R15 ;  /* 0x0000000436097824 */ /* 0x000fe200078e020f */
[C---:B------:R-:W-:Y:S02]  /*0f50*/  LEA R46, P2, R10.reuse, R60, 0x1 ;  /* 0x0000003c0a2e7211 */ /* 0x040fe400078408ff */
[-C--:B------:R-:W-:Y:S02]  /*0f60*/  LEA.HI.X.SX32 R43, R43, R62.reuse, 0x1, P0 ;  /* 0x0000003e2b2b7211 */ /* 0x080fe400000f0eff */
[----:B------:R-:W-:Y:S02]  /*0f70*/  LEA.HI.X.SX32 R47, R10, R62, 0x1, P2 ;  /* 0x0000003e0a2f7211 */ /* 0x000fe400010f0eff */
[----:B------:R-:W-:Y:S02]  /*0f80*/  LEA R48, P0, R11, R60, 0x1 ;  /* 0x0000003c0b307211 */ /* 0x000fe400078008ff */
[----:B------:R-:W-:-:S02]  /*0f90*/  LEA R10, R54, R9, 0x2 ;  /* 0x00000009360a7211 */ /* 0x000fc400078e10ff */
[-C--:B------:R-:W-:Y:S02]  /*0fa0*/  LEA R50, P1, R12, R60.reuse, 0x1 ;  /* 0x0000003c0c327211 */ /* 0x080fe400078208ff */
[----:B------:R-:W-:Y:S02]  /*0fb0*/  LEA R52, P2, R14, R60, 0x1 ;  /* 0x0000003c0e347211 */ /* 0x000fe400078408ff */
[----:B------:R-:W-:Y:S02]  /*0fc0*/  LEA.HI.X.SX32 R49, R11, R62, 0x1, P0 ;  /* 0x0000003e0b317211 */ /* 0x000fe400000f0eff */
[----:B------:R-:W-:Y:S02]  /*0fd0*/  LEA R11, R54, R10, 0x2 ;  /* 0x0000000a360b7211 */ /* 0x000fe400078e10ff */
[-C--:B------:R-:W-:Y:S02]  /*0fe0*/  LEA.HI.X.SX32 R51, R12, R62.reuse, 0x1, P1 ;  /* 0x0000003e0c337211 */ /* 0x080fe400008f0eff */
[----:B------:R-:W-:-:S02]  /*0ff0*/  LEA.HI.X.SX32 R53, R14, R62, 0x1, P2 ;  /* 0x0000003e0e357211 */ /* 0x000fc400010f0eff */
[-C--:B------:R-:W-:Y:S02]  /*1000*/  LEA R54, P0, R15, R60.reuse, 0x1 ;  /* 0x0000003c0f367211 */ /* 0x080fe400078008ff */
[-C--:B------:R-:W-:Y:S02]  /*1010*/  LEA R56, P1, R9, R60.reuse, 0x1 ;  /* 0x0000003c09387211 */ /* 0x080fe400078208ff */
[-C--:B------:R-:W-:Y:S02]  /*1020*/  LEA R58, P2, R10, R60.reuse, 0x1 ;  /* 0x0000003c0a3a7211 */ /* 0x080fe400078408ff */
[----:B------:R-:W-:Y:S02]  /*1030*/  LEA R60, P3, R11, R60, 0x1 ;  /* 0x0000003c0b3c7211 */ /* 0x000fe400078608ff */
[----:B------:R-:W-:Y:S02]  /*1040*/  LOP3.LUT R17, R63, 0x30, R6, 0x78, !PT ;  /* 0x000000303f117812 */ /* 0x000fe400078e7806 */
[----:B------:R-:W-:-:S02]  /*1050*/  LEA.HI.X.SX32 R55, R15, R62, 0x1, P0 ;  /* 0x0000003e0f377211 */ /* 0x000fc400000f0eff */
[-C--:B------:R-:W-:Y:S02]  /*1060*/  LEA.HI.X.SX32 R57, R9, R62.reuse, 0x1, P1 ;  /* 0x0000003e09397211 */ /* 0x080fe400008f0eff */
[-C--:B------:R-:W-:Y:S02]  /*1070*/  LEA.HI.X.SX32 R59, R10, R62.reuse, 0x1, P2 ;  /* 0x0000003e0a3b7211 */ /* 0x080fe400010f0eff */
[----:B------:R-:W-:Y:S02]  /*1080*/  LEA.HI.X.SX32 R61, R11, R62, 0x1, P3 ;  /* 0x0000003e0b3d7211 */ /* 0x000fe400018f0eff */
[----:B------:R-:W-:Y:S02]  /*1090*/  MOV R12, 0x3f800000 ;  /* 0x3f800000000c7802 */ /* 0x000fe40000000f00 */
[----:B------:R-:W-:Y:S02]  /*10a0*/  MOV R21, 0xff800000 ;  /* 0xff80000000157802 */ /* 0x000fe40000000f00 */
[----:B------:R-:W-:-:S02]  /*10b0*/  MOV R15, RZ ;  /* 0x000000ff000f7202 */ /* 0x000fc40000000f00 */
[----:B------:R-:W-:Y:S02]  /*10c0*/  MOV R9, RZ ;  /* 0x000000ff00097202 */ /* 0x000fe40000000f00 */
[----:B------:R-:W-:Y:S02]  /*10d0*/  MOV R97, 0xff800000 ;  /* 0xff80000000617802 */ /* 0x000fe40000000f00 */
[----:B------:R-:W-:Y:S02]  /*10e0*/  MOV R19, 0x3f800000 ;  /* 0x3f80000000137802 */ /* 0x000fe40000000f00 */
[----:B------:R-:W-:Y:S02]  /*10f0*/  MOV R11, RZ ;  /* 0x000000ff000b7202 */ /* 0x000fe40000000f00 */
[----:B------:R-:W-:Y:S02]  /*1100*/  LOP3.LUT R10, R17, 0x40, RZ, 0x3c, !PT ;  /* 0x00000040110a7812 */ /* 0x000fe400078e3cff */
.L_x_1:
[----:B------:R-:W-:-:S04]  /*1110*/  IMAD.WIDE R22, R15, 0x2, R178 ;  /* 0x000000020f167825 */ /* 0x000fc800078e02b2 */
[C---:B------:R-:W-:Y:S01]  /*1120*/  IMAD.WIDE R62, R15.reuse, 0x2, R176 ;  /* 0x000000020f3e7825 */ /* 0x040fe200078e02b0 */
[----:B------:R0:W2:Y:S03]  /*1130*/  LDG.E.U16 R14, [R22.64] ;  /* 0x00000004160e7981 */ /* 0x0000a6000c1e1500 */
[C---:B------:R-:W-:Y:S01]  /*1140*/  IMAD.WIDE R64, R15.reuse, 0x2, R174 ;  /* 0x000000020f407825 */ /* 0x040fe200078e02ae */
[----:B------:R1:W3:Y:S03]  /*1150*/  LDG.E.U16 R99, [R62.64] ;  /* 0x000000043e637981 */ /* 0x0002e6000c1e1500 */
[C---:B------:R-:W-:Y:S01]  /*1160*/  IMAD.WIDE R66, R15.reuse, 0x2, R172 ;  /* 0x000000020f427825 */ /* 0x040fe200078e02ac */
[----:B------:R4:W5:Y:S03]  /*1170*/  LDG.E.U16 R16, [R64.64] ;  /* 0x0000000440107981 */ /* 0x000966000c1e1500 */
[C---:B------:R-:W-:Y:S01]  /*1180*/  IMAD.WIDE R68, R15.reuse, 0x2, R170 ;  /* 0x000000020f447825 */ /* 0x040fe200078e02aa */
[----:B------:R1:W3:Y:S03]  /*1190*/  LDG.E.U16 R105, [R66.64] ;  /* 0x0000000442697981 */ /* 0x0002e6000c1e1500 */
[C---:B------:R-:W-:Y:S01]  /*11a0*/  IMAD.WIDE R70, R15.reuse, 0x2, R168 ;  /* 0x000000020f467825 */ /* 0x040fe200078e02a8 */
[----:B------:R1:W3:Y:S03]  /*11b0*/  LDG.E.U16 R18, [R68.64] ;  /* 0x0000000444127981 */ /* 0x0002e6000c1e1500 */
[C---:B0-----:R-:W-:Y:S01]  /*11c0*/  IMAD.WIDE R22, R15.reuse, 0x2, R166 ;  /* 0x000000020f167825 */ /* 0x041fe200078e02a6 */
[----:B------:R0:W3:Y:S03]  /*11d0*/  LDG.E.U16 R107, [R70.64] ;  /* 0x00000004466b7981 */ /* 0x0000e6000c1e1500 */
[----:B------:R-:W-:-:S02]  /*11e0*/  IMAD.WIDE R72, R15, 0x2, R146 ;  /* 0x000000020f487825 */ /* 0x000fc400078e0292 */
[----:B------:R-:W3:Y:S02]  /*11f0*/  LDG.E.U16 R22, [R22.64] ;  /* 0x0000000416167981 */ /* 0x000ee4000c1e1500 */
[C---:B------:R-:W-:Y:S02]  /*1200*/  IMAD.WIDE R74, R15.reuse, 0x2, R142 ;  /* 0x000000020f4a7825 */ /* 0x040fe400078e028e */
[----:B------:R-:W3:Y:S02]  /*1210*/  LDG.E.U16 R72, [R72.64] ;  /* 0x0000000448487981 */ /* 0x000ee4000c1e1500 */
[C---:B------:R-:W-:Y:S02]  /*1220*/  IMAD.WIDE R88, R15.reuse, 0x2, R138 ;  /* 0x000000020f587825 */ /* 0x040fe400078e028a */
[----:B------:R-:W3:Y:S02]  /*1230*/  LDG.E.U16 R74, [R74.64] ;  /* 0x000000044a4a7981 */ /* 0x000ee4000c1e1500 */
[----:B------:R-:W-:-:S02]  /*1240*/  IMAD.WIDE R90, R15, 0x2, R26 ;  /* 0x000000020f5a7825 */ /* 0x000fc400078e021a */
[----:B------:R-:W3:Y:S02]  /*1250*/  LDG.E.U16 R88, [R88.64] ;  /* 0x0000000458587981 */ /* 0x000ee4000c1e1500 */
[C---:B-1----:R-:W-:Y:S02]  /*1260*/  IMAD.WIDE R62, R15.reuse, 0x2, R164 ;  /* 0x000000020f3e7825 */ /* 0x042fe400078e02a4 */
[----:B------:R-:W3:Y:S02]  /*1270*/  LDG.E.U16 R90, [R90.64] ;  /* 0x000000045a5a7981 */ /* 0x000ee4000c1e1500 */
[C---:B----4-:R-:W-:Y:S02]  /*1280*/  IMAD.WIDE R64, R15.reuse, 0x2, R144 ;  /* 0x000000020f407825 */ /* 0x050fe400078e0290 */
[----:B------:R-:W4:Y:S02]  /*1290*/  LDG.E.U16 R63, [R62.64] ;  /* 0x000000043e3f7981 */ /* 0x000f24000c1e1500 */
[----:B------:R-:W-:-:S02]  /*12a0*/  IMAD.WIDE R66, R15, 0x2, R140 ;  /* 0x000000020f427825 */ /* 0x000fc400078e028c */
[----:B------:R-:W4:Y:S02]  /*12b0*/  LDG.E.U16 R65, [R64.64] ;  /* 0x0000000440417981 */ /* 0x000f24000c1e1500 */
[C---:B------:R-:W-:Y:S02]  /*12c0*/  IMAD.WIDE R68, R15.reuse, 0x2, R24 ;  /* 0x000000020f447825 */ /* 0x040fe400078e0218 */
[----:B------:R-:W4:Y:S02]  /*12d0*/  LDG.E.U16 R67, [R66.64] ;  /* 0x0000000442437981 */ /* 0x000f24000c1e1500 */
[----:B0-----:R-:W-:Y:S02]  /*12e0*/  IMAD.WIDE R70, R15, 0x2, R28 ;  /* 0x000000020f467825 */ /* 0x001fe400078e021c */
[----:B------:R-:W4:Y:S04]  /*12f0*/  LDG.E.U16 R69, [R68.64] ;  /* 0x0000000444457981 */ /* 0x000f28000c1e1500 */
[----:B------:R-:W4:Y:S04]  /*1300*/  LDG.E.U16 R71, [R70.64] ;  /* 0x0000000446477981 */ /* 0x000f28000c1e1500 */
[----:B------:R-:W-:Y:S06]  /*1310*/  BAR.SYNC.DEFER_BLOCKING 0x0 ;  /* 0x0000000000007b1d */ /* 0x000fec0000010000 */
[----:B--2---:R-:W-:Y:S04]  /*1320*/  STS.U16 [R7+0x2000], R14 ;  /* 0x0020000e07007388 */ /* 0x004fe80000000400 */
[----:B-----5:R-:W-:Y:S04]  /*1330*/  STS.U16 [R7+0x2400], R16 ;  /* 0x0024001007007388 */ /* 0x020fe80000000400 */
[----:B---3--:R-:W-:Y:S04]  /*1340*/  STS.U16 [R7+0x2800], R18 ;  /* 0x0028001207007388 */ /* 0x008fe80000000400 */
[----:B------:R-:W-:Y:S04]  /*1350*/  STS.U16 [R7+0x2c00], R22 ;  /* 0x002c001607007388 */ /* 0x000fe80000000400 */
[----:B------:R-:W-:Y:S04]  /*1360*/  STS.U16 [R7+0x3000], R72 ;  /* 0x0030004807007388 */ /* 0x000fe80000000400 */
[----:B------:R-:W-:Y:S04]  /*1370*/  STS.U16 [R7+0x3400], R74 ;  /* 0x0034004a07007388 */ /* 0x000fe80000000400 */
[----:B------:R-:W-:Y:S04]  /*1380*/  STS.U16 [R7+0x3800], R88 ;  /* 0x0038005807007388 */ /* 0x000fe80000000400 */
[----:B------:R-:W-:Y:S04]  /*1390*/  STS.U16 [R7+0x3c00], R90 ;  /* 0x003c005a07007388 */ /* 0x000fe80000000400 */
[----:B------:R-:W-:Y:S04]  /*13a0*/  STS.U16 [R8+0x2200], R99 ;  /* 0x0022006308007388 */ /* 0x000fe80000000400 */
[----:B------:R-:W-:Y:S04]  /*13b0*/  STS.U16 [R8+0x2600], R105 ;  /* 0x0026006908007388 */ /* 0x000fe80000000400 */
[----:B------:R-:W-:Y:S04]  /*13c0*/  STS.U16 [R8+0x2a00], R107 ;  /* 0x002a006b08007388 */ /* 0x000fe80000000400 */
[----:B----4-:R-:W-:Y:S04]  /*13d0*/  STS.U16 [R8+0x2e00], R63 ;  /* 0x002e003f08007388 */ /* 0x010fe80000000400 */
[----:B------:R-:W-:Y:S04]  /*13e0*/  STS.U16 [R8+0x3200], R65 ;  /* 0x0032004108007388 */ /* 0x000fe80000000400 */
[----:B------:R-:W-:Y:S04]  /*13f0*/  STS.U16 [R8+0x3600], R67 ;  /* 0x0036004308007388 */ /* 0x000fe80000000400 */
[----:B------:R-:W-:Y:S04]  /*1400*/  STS.U16 [R8+0x3a00], R69 ;  /* 0x003a004508007388 */ /* 0x000fe80000000400 */
[----:B------:R-:W-:Y:S04]  /*1410*/  STS.U16 [R8+0x3e00], R71 ;  /* 0x003e004708007388 */ /* 0x000fe80000000400 */
[----:B------:R-:W-:Y:S06]  /*1420*/  BAR.SYNC.DEFER_BLOCKING 0x0 ;  /* 0x0000000000007b1d */ /* 0x000fec0000010000 */
[----:B------:R-:W-:Y:S04]  /*1430*/  LDSM.16.MT88.4 R92, [R13] ;  /* 0x000000000d5c783b */ /* 0x000fe80000004200 */
[----:B------:R-:W0:Y:S04]  /*1440*/  LDSM.16.M88.4 R152, [R17+0x2800] ;  /* 0x002800001198783b */ /* 0x000e280000000200 */
[----:B------:R-:W1:Y:S04]  /*1450*/  LDSM.16.M88.4 R88, [R17+0x2400] ;  /* 0x002400001158783b */ /* 0x000e680000000200 */
[----:B------:R-:W2:Y:S04]  /*1460*/  LDSM.16.M88.4 R108, [R17+0x2c00] ;  /* 0x002c0000116c783b */ /* 0x000ea80000000200 */
[----:B------:R-:W3:Y:S04]  /*1470*/  LDSM.16.MT88.4 R148, [R13+0x800] ;  /* 0x000800000d94783b */ /* 0x000ee80000004200 */
[----:B------:R-:W4:Y:S04]  /*1480*/  LDSM.16.M88.4 R100, [R17+0x2000] ;  /* 0x002000001164783b */ /* 0x000f280000000200 */
[----:B------:R-:W5:Y:S04]  /*1490*/  LDSM.16.M88.4 R68, [R17+0x3400] ;  /* 0x003400001144783b */ /* 0x000f680000000200 */
[----:B------:R-:W3:Y:S04]  /*14a0*/  LDSM.16.M88.4 R112, [R17+0x3800] ;  /* 0x003800001170783b */ /* 0x000ee80000000200 */
[----:B------:R-:W4:Y:S01]  /*14b0*/  LDSM.16.M88.4 R64, [R17+0x3000] ;  /* 0x003000001140783b */ /* 0x000f220000000200 */
[C---:B0-----:R-:W-:Y:S08]  /*14c0*/  HMMA.16816.F32 R72, R92.reuse, R152, RZ ;  /* 0x000000985c48723c */ /* 0x041ff000000018ff */
[C---:B-1----:R-:W-:Y:S08]  /*14d0*/  HMMA.16816.F32 R156, R92.reuse, R88, RZ ;  /* 0x000000585c9c723c */ /* 0x042ff000000018ff */
[----:B--2---:R-:W-:Y:S08]  /*14e0*/  HMMA.16816.F32 R104, R92, R108, RZ ;  /* 0x0000006c5c68723c */ /* 0x004ff000000018ff */
[----:B---3--:R-:W-:Y:S01]  /*14f0*/  HMMA.16816.F32 R72, R148, R154, R72 ;  /* 0x0000009a9448723c */ /* 0x008fe20000001848 */
[----:B------:R-:W0:Y:S07]  /*1500*/  LDSM.16.M88.4 R152, [R17+0x3c00] ;  /* 0x003c00001198783b */ /* 0x000e2e0000000200 */
[----:B----4-:R-:W-:Y:S08]  /*1510*/  HMMA.16816.F32 R160, R92, R100, RZ ;  /* 0x000000645ca0723c */ /* 0x010ff000000018ff */
[----:B------:R-:W-:Y:S08]  /*1520*/  HMMA.16816.F32 R88, R148, R90, R156 ;  /* 0x0000005a9458723c */ /* 0x000ff0000000189c */
[----:B-----5:R-:W-:Y:S08]  /*1530*/  HMMA.16816.F32 R156, R92, R68, RZ ;  /* 0x000000445c9c723c */ /* 0x020ff000000018ff */
[----:B------:R-:W-:Y:S08]  /*1540*/  HMMA.16816.F32 R108, R148, R110, R104 ;  /* 0x0000006e946c723c */ /* 0x000ff00000001868 */
[----:B------:R-:W-:Y:S08]  /*1550*/  HMMA.16816.F32 R104, R92, R112, RZ ;  /* 0x000000705c68723c */ /* 0x000ff000000018ff */
[----:B------:R-:W-:Y:S08]  /*1560*/  HMMA.16816.F32 R100, R148, R102, R160 ;  /* 0x000000669464723c */ /* 0x000ff000000018a0 */
[----:B------:R-:W-:Y:S08]  /*1570*/  HMMA.16816.F32 R160, R92, R64, RZ ;  /* 0x000000405ca0723c */ /* 0x000ff000000018ff */
[----:B------:R-:W-:Y:S08]  /*1580*/  HMMA.16816.F32 R68, R148, R70, R156 ;  /* 0x000000469444723c */ /* 0x000ff0000000189c */
[----:B0-----:R-:W-:Y:S01]  /*1590*/  HMMA.16816.F32 R156, R92, R152, RZ ;  /* 0x000000985c9c723c */ /* 0x001fe200000018ff */
[----:B------:R-:W-:Y:S07]  /*15a0*/  LDSM.16.M88.4 R92, [R10+0x2000] ;  /* 0x002000000a5c783b */ /* 0x000fee0000000200 */
[C---:B------:R-:W-:Y:S01]  /*15b0*/  HMMA.16816.F32 R104, R148.reuse, R114, R104 ;  /* 0x000000729468723c */ /* 0x040fe20000001868 */
[----:B------:R-:W0:Y:S07]  /*15c0*/  LDSM.16.MT88.4 R112, [R13+0x1000] ;  /* 0x001000000d70783b */ /* 0x000e2e0000004200 */
[C---:B------:R-:W-:Y:S08]  /*15d0*/  HMMA.16816.F32 R64, R148.reuse, R66, R160 ;  /* 0x000000429440723c */ /* 0x040ff000000018a0 */
[----:B------:R-:W-:Y:S01]  /*15e0*/  HMMA.16816.F32 R148, R148, R154, R156 ;  /* 0x0000009a9494723c */ /* 0x000fe2000000189c */
[----:B------:R-:W1:Y:S07]  /*15f0*/  LDSM.16.M88.4 R152, [R10+0x2400] ;  /* 0x002400000a98783b */ /* 0x000e6e0000000200 */
[C---:B0-----:R-:W-:Y:S01]  /*1600*/  HMMA.16816.F32 R156, R112.reuse, R92, R100 ;  /* 0x0000005c709c723c */ /* 0x041fe20000001864 */
[----:B------:R-:W0:Y:S07]  /*1610*/  LDSM.16.MT88.4 R100, [R13+0x1800] ;  /* 0x001800000d64783b */ /* 0x000e2e0000004200 */
[----:B-1----:R-:W-:Y:S11]  /*1620*/  HMMA.16816.F32 R88, R112, R152, R88 ;  /* 0x000000987058723c */ /* 0x002ff60000001858 */
[----:B------:R-:W-:Y:S05]  /*1630*/  @!UPT UIADD3 URZ, URZ, URZ, URZ ;  /* 0x0000003f3f3ff290 */ /* 0x000fea000fffe03f */
[C---:B0-----:R-:W-:Y:S01]  /*1640*/  HMMA.16816.F32 R92, R100.reuse, R94, R156 ;  /* 0x0000005e645c723c */ /* 0x041fe2000000189c */
[----:B------:R-:W0:Y:S07]  /*1650*/  LDSM.16.M88.4 R156, [R10+0x2800] ;  /* 0x002800000a9c783b */ /* 0x000e2e0000000200 */
[----:B------:R-:W-:Y:S01]  /*1660*/  HMMA.16816.F32 R88, R100, R154, R88 ;  /* 0x0000009a6458723c */ /* 0x000fe20000001858 */
[----:B------:R-:W1:Y:S07]  /*1670*/  LDSM.16.M88.4 R152, [R10+0x2c00] ;  /* 0x002c00000a98783b */ /* 0x000e6e0000000200 */
[C---:B0-----:R-:W-:Y:S08]  /*1680*/  HMMA.16816.F32 R72, R112.reuse, R156, R72 ;  /* 0x0000009c7048723c */ /* 0x041ff00000001848 */
[----:B-1----:R-:W-:Y:S11]  /*1690*/  HMMA.16816.F32 R108, R112, R152, R108 ;  /* 0x00000098706c723c */ /* 0x002ff6000000186c */
[----:B------:R-:W-:Y:S05]  /*16a0*/  @!UPT UIADD3 URZ, URZ, URZ, URZ ;  /* 0x0000003f3f3ff290 */ /* 0x000fea000fffe03f */
[C---:B------:R-:W-:Y:S01]  /*16b0*/  HMMA.16816.F32 R72, R100.reuse, R158, R72 ;  /* 0x0000009e6448723c */ /* 0x040fe20000001848 */
        /* <DEDUP_REMOVED lines=11> */
[----:B-1----:R-:W-:Y:S07]  /*1770*/  HMMA.16816.F32 R148, R112, R152, R148 ;  /* 0x000000987094723c */ /* 0x002fee0000001894 */
[----:B------:R-:W-:-:S05]  /*1780*/  IMAD.WIDE R114, R9, 0x2, R42 ;  /* 0x0000000209727825 */ /* 0x000fca00078e022a */
[----:B------:R0:W2:Y:S01]  /*1790*/  LDG.E.U16 R16, [R114.64] ;  /* 0x0000000472107981 */ /* 0x0000a2000c1e1500 */
[----:B------:R-:W-:-:S03]  /*17a0*/  IMAD.WIDE R62, R9, 0x2, R34 ;  /* 0x00000002093e7825 */ /* 0x000fc600078e0222 */
[C---:B------:R-:W-:Y:S01]  /*17b0*/  HMMA.16816.F32 R104, R100.reuse, R158, R104 ;  /* 0x0000009e6468723c */ /* 0x040fe20000001868 */
[C---:B------:R-:W-:Y:S02]  /*17c0*/  IMAD.WIDE R22, R9.reuse, 0x2, R30 ;  /* 0x0000000209167825 */ /* 0x040fe400078e021e */
[----:B------:R1:W3:Y:S02]  /*17d0*/  LDG.E.U16 R62, [R62.64] ;  /* 0x000000043e3e7981 */ /* 0x0002e4000c1e1500 */
[C---:B------:R-:W-:Y:S02]  /*17e0*/  IMAD.WIDE R98, R9.reuse, 0x2, R38 ;  /* 0x0000000209627825 */ /* 0x040fe400078e0226 */
[----:B------:R4:W5:Y:S01]  /*17f0*/  LDG.E.U16 R22, [R22.64] ;  /* 0x0000000416167981 */ /* 0x000962000c1e1500 */
[----:B------:R-:W-:Y:S01]  /*1800*/  HMMA.16816.F32 R100, R100, R154, R148 ;  /* 0x0000009a6464723c */ /* 0x000fe20000001894 */
[C---:B------:R-:W-:Y:S02]  /*1810*/  IMAD.WIDE R136, R9.reuse, 0x2, R36 ;  /* 0x0000000209887825 */ /* 0x040fe400078e0224 */
[----:B------:R0:W3:Y:S02]  /*1820*/  LDG.E.U16 R98, [R98.64] ;  /* 0x0000000462627981 */ /* 0x0000e4000c1e1500 */
[----:B------:R-:W-:-:S02]  /*1830*/  IMAD.WIDE R152, R9, 0x2, R44 ;  /* 0x0000000209987825 */ /* 0x000fc400078e022c */
[----:B-1----:R1:W3:Y:S02]  /*1840*/  LDG.E.U16 R63, [R136.64] ;  /* 0x00000004883f7981 */ /* 0x0022e4000c1e1500 */
[----:B------:R-:W-:-:S04]  /*1850*/  IMAD.WIDE R150, R9, 0x2, R40 ;  /* 0x0000000209967825 */ /* 0x000fc800078e0228 */
[C---:B------:R-:W-:Y:S01]  /*1860*/  IMAD.WIDE R154, R9.reuse, 0x2, R46 ;  /* 0x00000002099a7825 */ /* 0x040fe200078e022e */
[----:B----4-:R4:W3:Y:S03]  /*1870*/  LDG.E.U16 R23, [R150.64] ;  /* 0x0000000496177981 */ /* 0x0108e6000c1e1500 */
[C---:B------:R-:W-:Y:S01]  /*1880*/  IMAD.WIDE R156, R9.reuse, 0x2, R50 ;  /* 0x00000002099c7825 */ /* 0x040fe200078e0232 */
[----:B0-----:R0:W3:Y:S03]  /*1890*/  LDG.E.U16 R99, [R152.64] ;  /* 0x0000000498637981 */ /* 0x0010e6000c1e1500 */
[C---:B-1----:R-:W-:Y:S01]  /*18a0*/  IMAD.WIDE R136, R9.reuse, 0x2, R54 ;  /* 0x0000000209887825 */ /* 0x042fe200078e0236 */
[----:B------:R1:W3:Y:S03]  /*18b0*/  LDG.E.U16 R154, [R154.64] ;  /* 0x000000049a9a7981 */ /* 0x0002e6000c1e1500 */
[C---:B------:R-:W-:Y:S01]  /*18c0*/  IMAD.WIDE R160, R9.reuse, 0x2, R58 ;  /* 0x0000000209a07825 */ /* 0x040fe200078e023a */
[----:B------:R-:W3:Y:S03]  /*18d0*/  LDG.E.U16 R156, [R156.64] ;  /* 0x000000049c9c7981 */ /* 0x000ee6000c1e1500 */
[C---:B------:R-:W-:Y:S01]  /*18e0*/  IMAD.WIDE R112, R9.reuse, 0x2, R32 ;  /* 0x0000000209707825 */ /* 0x040fe200078e0220 */
[----:B------:R0:W3:Y:S03]  /*18f0*/  LDG.E.U16 R136, [R136.64] ;  /* 0x0000000488887981 */ /* 0x0000e6000c1e1500 */
[C---:B------:R-:W-:Y:S01]  /*1900*/  IMAD.WIDE R114, R9.reuse, 0x2, R48 ;  /* 0x0000000209727825 */ /* 0x040fe200078e0230 */
[----:B------:R1:W3:Y:S03]  /*1910*/  LDG.E.U16 R149, [R112.64] ;  /* 0x0000000470957981 */ /* 0x0002e6000c1e1500 */
[C---:B----4-:R-:W-:Y:S01]  /*1920*/  IMAD.WIDE R150, R9.reuse, 0x2, R56 ;  /* 0x0000000209967825 */ /* 0x050fe200078e0238 */
[----:B------:R-:W4:Y:S03]  /*1930*/  LDG.E.U16 R160, [R160.64] ;  /* 0x00000004a0a07981 */ /* 0x000f26000c1e1500 */
[C---:B0-----:R-:W-:Y:S01]  /*1940*/  IMAD.WIDE R152, R9.reuse, 0x2, R60 ;  /* 0x0000000209987825 */ /* 0x041fe200078e023c */
[----:B------:R-:W3:Y:S03]  /*1950*/  LDG.E.U16 R115, [R114.64] ;  /* 0x0000000472737981 */ /* 0x000ee6000c1e1500 */
[----:B------:R-:W-:Y:S01]  /*1960*/  IMAD.WIDE R158, R9, 0x2, R52 ;  /* 0x00000002099e7825 */ /* 0x000fe200078e0234 */
[----:B------:R-:W3:Y:S04]  /*1970*/  LDG.E.U16 R151, [R150.64] ;  /* 0x0000000496977981 */ /* 0x000ee8000c1e1500 */
[----:B-1----:R-:W3:Y:S04]  /*1980*/  LDG.E.U16 R113, [R158.64] ;  /* 0x000000049e717981 */ /* 0x002ee8000c1e1500 */
[----:B------:R-:W3:Y:S01]  /*1990*/  LDG.E.U16 R153, [R152.64] ;  /* 0x0000000498997981 */ /* 0x000ee2000c1e1500 */
[----:B------:R-:W-:-:S02]  /*19a0*/  FMUL R14, R92, c[0x0][0x188] ;  /* 0x000062005c0e7a20 */ /* 0x000fc40000400000 */
[----:B------:R-:W-:Y:S01]  /*19b0*/  FMUL R137, R93, c[0x0][0x188] ;  /* 0x000062005d897a20 */ /* 0x000fe20000400000 */
[----:B------:R-:W-:Y:S04]  /*19c0*/  BAR.SYNC.DEFER_BLOCKING 0x0 ;  /* 0x0000000000007b1d */ /* 0x000fe80000010000 */
[----:B------:R-:W-:Y:S01]  /*19d0*/  FMNMX R137, R14, R137, !PT ;  /* 0x000000890e897209 */ /* 0x000fe20007800000 */
[----:B------:R-:W-:-:S05]  /*19e0*/  FMUL R14, R88, c[0x0][0x188] ;  /* 0x00006200580e7a20 */ /* 0x000fca0000400000 */
        /* <DEDUP_REMOVED lines=25> */
[----:B------:R-:W-:Y:S01]  /*1b80*/  FMUL R14, R101, c[0x0][0x188] ;  /* 0x00006200650e7a20 */ /* 0x000fe20000400000 */
[----:B--2---:R0:W-:Y:S04]  /*1b90*/  STS.U16 [R7+0x2c00], R16 ;  /* 0x002c001007007388 */ /* 0x0041e80000000400 */
[----:B0-----:R-:W-:-:S05]  /*1ba0*/  FMNMX R16, R14, R137, !PT ;  /* 0x000000890e107209 */ /* 0x001fca0007800000 */
[----:B------:R-:W0:Y:S01]  /*1bb0*/  SHFL.BFLY PT, R137, R16, 0x2, 0x1f ;  /* 0x0c401f0010897f89 */ /* 0x000e2200000e0000 */
[----:B------:R-:W-:Y:S01]  /*1bc0*/  FMUL R14, R94, c[0x0][0x188] ;  /* 0x000062005e0e7a20 */ /* 0x000fe20000400000 */
[----:B0-----:R-:W-:Y:S01]  /*1bd0*/  FMNMX R18, R16, R137, !PT ;  /* 0x0000008910127209 */ /* 0x001fe20007800000 */
        /* <DEDUP_REMOVED lines=30> */
[----:B------:R-:W0:Y:S04]  /*1dc0*/  SHFL.BFLY PT, R155, R18, 0x1, 0x1f ;  /* 0x0c201f00129b7f89 */ /* 0x000e2800000e0000 */
[----:B------:R-:W1:Y:S04]  /*1dd0*/  SHFL.BFLY PT, R16, R137, 0x2, 0x1f ;  /* 0x0c401f0089107f89 */ /* 0x000e6800000e0000 */
[----:B-----5:R-:W-:Y:S01]  /*1de0*/  STS.U16 [R7+0x2000], R22 ;  /* 0x0020001607007388 */ /* 0x020fe20000000400 */
[----:B0-----:R-:W-:-:S02]  /*1df0*/  FMNMX R14, R18, R155, !PT ;  /* 0x0000009b120e7209 */ /* 0x001fc40007800000 */
[----:B-1----:R-:W-:-:S05]  /*1e00*/  FMNMX R16, R137, R16, !PT ;  /* 0x0000001089107209 */ /* 0x002fca0007800000 */
[----:B------:R-:W0:Y:S04]  /*1e10*/  SHFL.BFLY PT, R155, R16, 0x1, 0x1f ;  /* 0x0c201f00109b7f89 */ /* 0x000e2800000e0000 */
[----:B---3--:R-:W-:Y:S04]  /*1e20*/  STS.U16 [R7+0x2400], R62 ;  /* 0x0024003e07007388 */ /* 0x008fe80000000400 */
[----:B------:R-:W-:Y:S04]  /*1e30*/  STS.U16 [R7+0x2800], R98 ;  /* 0x0028006207007388 */ /* 0x000fe80000000400 */
[----:B------:R-:W-:Y:S04]  /*1e40*/  STS.U16 [R7+0x3000], R154 ;  /* 0x0030009a07007388 */ /* 0x000fe80000000400 */
[----:B------:R-:W-:Y:S04]  /*1e50*/  STS.U16 [R7+0x3400], R156 ;  /* 0x0034009c07007388 */ /* 0x000fe80000000400 */
[----:B------:R-:W-:Y:S04]  /*1e60*/  STS.U16 [R7+0x3800], R136 ;  /* 0x0038008807007388 */ /* 0x000fe80000000400 */
[----:B----4-:R-:W-:Y:S04]  /*1e70*/  STS.U16 [R7+0x3c00], R160 ;  /* 0x003c00a007007388 */ /* 0x010fe80000000400 */
[----:B------:R-:W-:Y:S04]  /*1e80*/  STS.U16 [R8+0x2200], R149 ;  /* 0x0022009508007388 */ /* 0x000fe80000000400 */
[----:B------:R-:W-:Y:S04]  /*1e90*/  STS.U16 [R8+0x2600], R63 ;  /* 0x0026003f08007388 */ /* 0x000fe80000000400 */
[----:B------:R1:W-:Y:S04]  /*1ea0*/  STS.U16 [R8+0x2a00], R23 ;  /* 0x002a001708007388 */ /* 0x0003e80000000400 */
[----:B------:R-:W-:Y:S04]  /*1eb0*/  STS.U16 [R8+0x2e00], R99 ;  /* 0x002e006308007388 */ /* 0x000fe80000000400 */
[----:B------:R-:W-:Y:S04]  /*1ec0*/  STS.U16 [R8+0x3200], R115 ;  /* 0x0032007308007388 */ /* 0x000fe80000000400 */
[----:B------:R-:W-:Y:S04]  /*1ed0*/  STS.U16 [R8+0x3600], R113 ;  /* 0x0036007108007388 */ /* 0x000fe80000000400 */
[----:B------:R-:W-:Y:S04]  /*1ee0*/  STS.U16 [R8+0x3a00], R151 ;  /* 0x003a009708007388 */ /* 0x000fe80000000400 */
[----:B------:R-:W-:Y:S01]  /*1ef0*/  STS.U16 [R8+0x3e00], R153 ;  /* 0x003e009908007388 */ /* 0x000fe20000000400 */
[----:B------:R-:W-:-:S02]  /*1f00*/  FMNMX R14, R14, R21, !PT ;  /* 0x000000150e0e7209 */ /* 0x000fc40007800000 */
[----:B0-----:R-:W-:-:S03]  /*1f10*/  FMNMX R16, R16, R155, !PT ;  /* 0x0000009b10107209 */ /* 0x001fc60007800000 */
[--C-:B------:R-:W-:Y:S01]  /*1f20*/  FFMA R92, R92, c[0x0][0x188], -R14.reuse ;  /* 0x000062005c5c7a23 */ /* 0x100fe2000000080e */
[----:B------:R-:W-:Y:S01]  /*1f30*/  FMNMX R16, R16, R97, !PT ;  /* 0x0000006110107209 */ /* 0x000fe20007800000 */
[----:B------:R-:W-:Y:S02]  /*1f40*/  FFMA R93, R93, c[0x0][0x188], -R14 ;  /* 0x000062005d5d7a23 */ /* 0x000fe4000000080e */
[----:B------:R-:W-:Y:S02]  /*1f50*/  FADD R18, -R14, R21 ;  /* 0x000000150e127221 */ /* 0x000fe40000000100 */
[----:B------:R-:W-:Y:S02]  /*1f60*/  FMUL R92, R92, 1.4426950216293334961 ;  /* 0x3fb8aa3b5c5c7820 */ /* 0x000fe40000400000 */
[----:B------:R-:W-:Y:S02]  /*1f70*/  FMUL R93, R93, 1.4426950216293334961 ;  /* 0x3fb8aa3b5d5d7820 */ /* 0x000fe40000400000 */
[----:B------:R-:W-:-:S02]  /*1f80*/  FMUL R18, R18, 1.4426950216293334961 ;  /* 0x3fb8aa3b12127820 */ /* 0x000fc40000400000 */
[--C-:B------:R-:W-:Y:S02]  /*1f90*/  FFMA R94, R94, c[0x0][0x188], -R16.reuse ;  /* 0x000062005e5e7a23 */ /* 0x100fe40000000810 */
[----:B------:R-:W-:Y:S01]  /*1fa0*/  FFMA R95, R95, c[0x0][0x188], -R16 ;  /* 0x000062005f5f7a23 */ /* 0x000fe20000000810 */
[----:B------:R0:W-:Y:S01]  /*1fb0*/  MUFU.EX2 R21, R18 ;  /* 0x0000001200157308 */ /* 0x0001e20000000800 */
[----:B-1----:R-:W-:Y:S02]  /*1fc0*/  FMUL R23, R94, 1.4426950216293334961 ;  /* 0x3fb8aa3b5e177820 */ /* 0x002fe40000400000 */
[----:B------:R-:W-:-:S05]  /*1fd0*/  FMUL R62, R95, 1.4426950216293334961 ;  /* 0x3fb8aa3b5f3e7820 */ /* 0x000fca0000400000 */
[----:B------:R-:W-:Y:S01]  /*1fe0*/  MUFU.EX2 R137, R92 ;  /* 0x0000005c00897308 */ /* 0x000fe20000000800 */
[----:B0-----:R-:W-:Y:S01]  /*1ff0*/  FADD R18, -R16, R97 ;  /* 0x0000006110127221 */ /* 0x001fe20000000100 */
[----:B------:R-:W-:Y:S06]  /*2000*/  BAR.SYNC.DEFER_BLOCKING 0x0 ;  /* 0x0000000000007b1d */ /* 0x000fec0000010000 */
[----:B------:R0:W1:Y:S01]  /*2010*/  MUFU.EX2 R136, R93 ;  /* 0x0000005d00887308 */ /* 0x0000620000000800 */
[----:B------:R-:W-:Y:S02]  /*2020*/  FFMA R88, R88, c[0x0][0x188], -R14 ;  /* 0x0000620058587a23 */ /* 0x000fe4000000080e */
[----:B------:R-:W-:-:S02]  /*2030*/  FFMA R91, R91, c[0x0][0x188], -R16 ;  /* 0x000062005b5b7a23 */ /* 0x000fc40000000810 */
[----:B------:R-:W-:Y:S02]  /*2040*/  FFMA R89, R89, c[0x0][0x188], -R14 ;  /* 0x0000620059597a23 */ /* 0x000fe4000000080e */
[----:B------:R-:W-:Y:S01]  /*2050*/  FFMA R90, R90, c[0x0][0x188], -R16 ;  /* 0x000062005a5a7a23 */ /* 0x000fe20000000810 */
[----:B------:R-:W2:Y:S04]  /*2060*/  LDSM.16.M88.4 R96, [R17+0x2000] ;  /* 0x002000001160783b */ /* 0x000ea80000000200 */
[----:B0-----:R-:W0:Y:S01]  /*2070*/  LDSM.16.M88.4 R92, [R17+0x2400] ;  /* 0x00240000115c783b */ /* 0x001e220000000200 */
[----:B------:R-:W-:Y:S02]  /*2080*/  FMUL R22, R88, 1.4426950216293334961 ;  /* 0x3fb8aa3b58167820 */ /* 0x000fe40000400000 */
[----:B------:R-:W-:-:S02]  /*2090*/  FMUL R20, R91, 1.4426950216293334961 ;  /* 0x3fb8aa3b5b147820 */ /* 0x000fc40000400000 */
[----:B------:R-:W-:Y:S02]  /*20a0*/  FMUL R18, R18, 1.4426950216293334961 ;  /* 0x3fb8aa3b12127820 */ /* 0x000fe40000400000 */
[----:B------:R-:W-:Y:S02]  /*20b0*/  FMUL R89, R89, 1.4426950216293334961 ;  /* 0x3fb8aa3b59597820 */ /* 0x000fe40000400000 */
[----:B------:R-:W-:Y:S01]  /*20c0*/  FMUL R90, R90, 1.4426950216293334961 ;  /* 0x3fb8aa3b5a5a7820 */ /* 0x000fe20000400000 */
[----:B------:R-:W-:Y:S08]  /*20d0*/  MUFU.EX2 R22, R22 ;  /* 0x0000001600167308 */ /* 0x000ff00000000800 */
[----:B------:R-:W-:Y:S08]  /*20e0*/  MUFU.EX2 R63, R89 ;  /* 0x00000059003f7308 */ /* 0x000ff00000000800 */
[----:B------:R-:W-:Y:S08]  /*20f0*/  MUFU.EX2 R23, R23 ;  /* 0x0000001700177308 */ /* 0x000ff00000000800 */
[----:B------:R-:W3:Y:S08]  /*2100*/  MUFU.EX2 R62, R62 ;  /* 0x0000003e003e7308 */ /* 0x000ef00000000800 */
[----:B------:R4:W-:Y:S08]  /*2110*/  MUFU.EX2 R149, R90 ;  /* 0x0000005a00957308 */ /* 0x0009f00000000800 */
[----:B------:R-:W5:Y:S08]  /*2120*/  MUFU.EX2 R20, R20 ;  /* 0x0000001400147308 */ /* 0x000f700000000800 */
[----:B------:R-:W0:Y:S01]  /*2130*/  MUFU.EX2 R18, R18 ;  /* 0x0000001200127308 */ /* 0x000e220000000800 */
[----:B------:R-:W-:Y:S01]  /*2140*/  FFMA R75, R75, c[0x0][0x188], -R16 ;  /* 0x000062004b4b7a23 */ /* 0x000fe20000000810 */
[----:B-1----:R-:W-:Y:S01]  /*2150*/  F2FP.PACK_AB R88, R136, R137 ;  /* 0x000000898858723e */ /* 0x002fe200000000ff */
[C---:B------:R-:W-:Y:S01]  /*2160*/  FMUL R128, R21.reuse, R128 ;  /* 0x0000008015807220 */ /* 0x040fe20000400000 */
[----:B---3--:R-:W-:Y:S01]  /*2170*/  F2FP.PACK_AB R89, R62, R23 ;  /* 0x000000173e59723e */ /* 0x008fe200000000ff */
[----:B------:R-:W-:Y:S01]  /*2180*/  FMUL R129, R21, R129 ;  /* 0x0000008115817220 */ /* 0x000fe20000400000 */
[----:B----4-:R-:W-:Y:S01]  /*2190*/  F2FP.PACK_AB R90, R63, R22 ;  /* 0x000000163f5a723e */ /* 0x010fe200000000ff */
[C---:B------:R-:W-:Y:S01]  /*21a0*/  FMUL R124, R21.reuse, R124 ;  /* 0x0000007c157c7220 */ /* 0x040fe20000400000 */
[----:B-----5:R-:W-:Y:S01]  /*21b0*/  F2FP.PACK_AB R91, R20, R149 ;  /* 0x00000095145b723e */ /* 0x020fe200000000ff */
[----:B------:R-:W-:-:S02]  /*21c0*/  FMUL R125, R21, R125 ;  /* 0x0000007d157d7220 */ /* 0x000fc40000400000 */
[--C-:B------:R-:W-:Y:S02]  /*21d0*/  FFMA R72, R72, c[0x0][0x188], -R14.reuse ;  /* 0x0000620048487a23 */ /* 0x100fe4000000080e */
[--C-:B------:R-:W-:Y:S02]  /*21e0*/  FFMA R73, R73, c[0x0][0x188], -R14.reuse ;  /* 0x0000620049497a23 */ /* 0x100fe4000000080e */
[----:B------:R-:W-:Y:S02]  /*21f0*/  FFMA R108, R108, c[0x0][0x188], -R14 ;  /* 0x000062006c6c7a23 */ /* 0x000fe4000000080e */
[C---:B0-----:R-:W-:Y:S02]  /*2200*/  FMUL R130, R18.reuse, R130 ;  /* 0x0000008212827220 */ /* 0x041fe40000400000 */
[C---:B------:R-:W-:Y:S02]  /*2210*/  FMUL R131, R18.reuse, R131 ;  /* 0x0000008312837220 */ /* 0x040fe40000400000 */
[----:B------:R-:W-:-:S02]  /*2220*/  FMUL R126, R18, R126 ;  /* 0x0000007e127e7220 */ /* 0x000fc40000400000 */
[----:B------:R-:W-:Y:S02]  /*2230*/  FMUL R127, R18, R127 ;  /* 0x0000007f127f7220 */ /* 0x000fe40000400000 */
[----:B------:R-:W-:Y:S02]  /*2240*/  FFMA R109, R109, c[0x0][0x188], -R14 ;  /* 0x000062006d6d7a23 */ /* 0x000fe4000000080e */
[--C-:B------:R-:W-:Y:S02]  /*2250*/  FFMA R74, R74, c[0x0][0x188], -R16.reuse ;  /* 0x000062004a4a7a23 */ /* 0x100fe40000000810 */
[--C-:B------:R-:W-:Y:S02]  /*2260*/  FFMA R110, R110, c[0x0][0x188], -R16.reuse ;  /* 0x000062006e6e7a23 */ /* 0x100fe40000000810 */
[----:B------:R-:W-:Y:S02]  /*2270*/  FFMA R111, R111, c[0x0][0x188], -R16 ;  /* 0x000062006f6f7a23 */ /* 0x000fe40000000810 */
[----:B------:R-:W-:-:S02]  /*2280*/  FMUL R157, R75, 1.4426950216293334961 ;  /* 0x3fb8aa3b4b9d7820 */ /* 0x000fc40000400000 */
[----:B------:R-:W-:Y:S02]  /*2290*/  FMUL R72, R72, 1.4426950216293334961 ;  /* 0x3fb8aa3b48487820 */ /* 0x000fe40000400000 */
[----:B------:R-:W-:Y:S02]  /*22a0*/  FMUL R73, R73, 1.4426950216293334961 ;  /* 0x3fb8aa3b49497820 */ /* 0x000fe40000400000 */
[----:B------:R-:W-:Y:S02]  /*22b0*/  FMUL R108, R108, 1.4426950216293334961 ;  /* 0x3fb8aa3b6c6c7820 */ /* 0x000fe40000400000 */
[----:B------:R-:W-:Y:S02]  /*22c0*/  FMUL R109, R109, 1.4426950216293334961 ;  /* 0x3fb8aa3b6d6d7820 */ /* 0x000fe40000400000 */
[----:B------:R-:W-:Y:S02]  /*22d0*/  FMUL R74, R74, 1.4426950216293334961 ;  /* 0x3fb8aa3b4a4a7820 */ /* 0x000fe40000400000 */
[----:B------:R-:W-:-:S02]  /*22e0*/  FMUL R110, R110, 1.4426950216293334961 ;  /* 0x3fb8aa3b6e6e7820 */ /* 0x000fc40000400000 */
[----:B------:R-:W-:Y:S01]  /*22f0*/  FMUL R111, R111, 1.4426950216293334961 ;  /* 0x3fb8aa3b6f6f7820 */ /* 0x000fe20000400000 */
[C---:B--2---:R-:W-:Y:S01]  /*2300*/  HMMA.16816.F32 R128, R88.reuse, R96, R128 ;  /* 0x000000605880723c */ /* 0x044fe20000001880 */
[----:B------:R-:W-:Y:S07]  /*2310*/  MUFU.EX2 R152, R72 ;  /* 0x0000004800987308 */ /* 0x000fee0000000800 */
[----:B------:R-:W-:Y:S01]  /*2320*/  HMMA.16816.F32 R124, R88, R92, R124 ;  /* 0x0000005c587c723c */ /* 0x000fe2000000187c */
[----:B------:R-:W0:Y:S08]  /*2330*/  MUFU.EX2 R155, R73 ;  /* 0x00000049009b7308 */ /* 0x000e300000000800 */
[----:B------:R-:W-:Y:S08]  /*2340*/  MUFU.EX2 R151, R108 ;  /* 0x0000006c00977308 */ /* 0x000ff00000000800 */
[----:B------:R-:W-:Y:S08]  /*2350*/  MUFU.EX2 R148, R109 ;  /* 0x0000006d00947308 */ /* 0x000ff00000000800 */
[----:B------:R-:W-:Y:S08]  /*2360*/  MUFU.EX2 R154, R74 ;  /* 0x0000004a009a7308 */ /* 0x000ff00000000800 */
[----:B------:R-:W1:Y:S08]  /*2370*/  MUFU.EX2 R157, R157 ;  /* 0x0000009d009d7308 */ /* 0x000e700000000800 */
[----:B------:R-:W-:Y:S08]  /*2380*/  MUFU.EX2 R153, R110 ;  /* 0x0000006e00997308 */ /* 0x000ff00000000800 */
[----:B------:R2:W3:Y:S01]  /*2390*/  MUFU.EX2 R150, R111 ;  /* 0x0000006f00967308 */ /* 0x0004e20000000800 */
[----:B0-----:R-:W-:-:S02]  /*23a0*/  F2FP.PACK_AB R72, R155, R152 ;  /* 0x000000989b48723e */ /* 0x001fc400000000ff */
[----:B-1----:R-:W-:Y:S02]  /*23b0*/  F2FP.PACK_AB R73, R157, R154 ;  /* 0x0000009a9d49723e */ /* 0x002fe400000000ff */
[----:B------:R-:W-:Y:S01]  /*23c0*/  F2FP.PACK_AB R74, R148, R151 ;  /* 0x00000097944a723e */ /* 0x000fe200000000ff */
[C---:B------:R-:W-:Y:S02]  /*23d0*/  FMUL R116, R21.reuse, R116 ;  /* 0x0000007415747220 */ /* 0x040fe40000400000 */
[----:B------:R-:W-:Y:S01]  /*23e0*/  FMUL R117, R21, R117 ;  /* 0x0000007515757220 */ /* 0x000fe20000400000 */
[----:B--2---:R-:W-:Y:S01]  /*23f0*/  LDSM.16.M88.4 R108, [R17+0x3c00] ;  /* 0x003c0000116c783b */ /* 0x004fe20000000200 */
[----:B---3--:R-:W-:-:S07]  /*2400*/  F2FP.PACK_AB R75, R150, R153 ;  /* 0x00000099964b723e */ /* 0x008fce00000000ff */
[C---:B------:R-:W-:Y:S01]  /*2410*/  HMMA.16816.F32 R128, R72.reuse, R98, R128 ;  /* 0x000000624880723c */ /* 0x040fe20000001880 */
[----:B------:R-:W0:Y:S07]  /*2420*/  LDSM.16.M88.4 R96, [R17+0x2800] ;  /* 0x002800001160783b */ /* 0x000e2e0000000200 */
[----:B------:R-:W-:Y:S01]  /*2430*/  HMMA.16816.F32 R124, R72, R94, R124 ;  /* 0x0000005e487c723c */ /* 0x000fe2000000187c */
[----:B------:R-:W1:Y:S01]  /*2440*/  LDSM.16.M88.4 R92, [R17+0x2c00] ;  /* 0x002c0000115c783b */ /* 0x000e620000000200 */
[----:B------:R-:W-:-:S02]  /*2450*/  FMUL R118, R18, R118 ;  /* 0x0000007612767220 */ /* 0x000fc40000400000 */
[C---:B------:R-:W-:Y:S02]  /*2460*/  FMUL R119, R18.reuse, R119 ;  /* 0x0000007712777220 */ /* 0x040fe40000400000 */
[C---:B------:R-:W-:Y:S02]  /*2470*/  FMUL R120, R21.reuse, R120 ;  /* 0x0000007815787220 */ /* 0x040fe40000400000 */
[C---:B------:R-:W-:Y:S02]  /*2480*/  FMUL R121, R21.reuse, R121 ;  /* 0x0000007915797220 */ /* 0x040fe40000400000 */
[C---:B------:R-:W-:Y:S02]  /*2490*/  FMUL R122, R18.reuse, R122 ;  /* 0x0000007a127a7220 */ /* 0x040fe40000400000 */
[----:B------:R-:W-:Y:S01]  /*24a0*/  FMUL R123, R18, R123 ;  /* 0x0000007b127b7220 */ /* 0x000fe20000400000 */
[C---:B0-----:R-:W-:Y:S08]  /*24b0*/  HMMA.16816.F32 R116, R88.reuse, R96, R116 ;  /* 0x000000605874723c */ /* 0x041ff00000001874 */
[----:B-1----:R-:W-:Y:S01]  /*24c0*/  HMMA.16816.F32 R120, R88, R92, R120 ;  /* 0x0000005c5878723c */ /* 0x002fe20000001878 */
[----:B------:R-:W-:-:S02]  /*24d0*/  FMUL R112, R21, R76 ;  /* 0x0000004c15707220 */ /* 0x000fc40000400000 */
[C---:B------:R-:W-:Y:S02]  /*24e0*/  FMUL R113, R21.reuse, R77 ;  /* 0x0000004d15717220 */ /* 0x040fe40000400000 */
[C---:B------:R-:W-:Y:S02]  /*24f0*/  FMUL R114, R18.reuse, R78 ;  /* 0x0000004e12727220 */ /* 0x040fe40000400000 */
[----:B------:R-:W-:Y:S02]  /*2500*/  FMUL R115, R18, R79 ;  /* 0x0000004f12737220 */ /* 0x000fe40000400000 */
[----:B------:R-:W0:Y:S07]  /*2510*/  LDSM.16.M88.4 R76, [R17+0x3800] ;  /* 0x00380000114c783b */ /* 0x000e2e0000000200 */
[C---:B------:R-:W-:Y:S01]  /*2520*/  HMMA.16816.F32 R116, R72.reuse, R98, R116 ;  /* 0x000000624874723c */ /* 0x040fe20000001874 */
[----:B------:R-:W1:Y:S07]  /*2530*/  LDSM.16.M88.4 R96, [R17+0x3400] ;  /* 0x003400001160783b */ /* 0x000e6e0000000200 */
[----:B------:R-:W-:Y:S01]  /*2540*/  HMMA.16816.F32 R120, R72, R94, R120 ;  /* 0x0000005e4878723c */ /* 0x000fe20000001878 */
[----:B------:R-:W2:Y:S01]  /*2550*/  LDSM.16.M88.4 R92, [R17+0x3000] ;  /* 0x00300000115c783b */ /* 0x000ea20000000200 */
[----:B------:R-:W-:-:S02]  /*2560*/  FMUL R84, R21, R84 ;  /* 0x0000005415547220 */ /* 0x000fc40000400000 */
[C---:B------:R-:W-:Y:S02]  /*2570*/  FMUL R85, R21.reuse, R85 ;  /* 0x0000005515557220 */ /* 0x040fe40000400000 */
[C---:B------:R-:W-:Y:S02]  /*2580*/  FMUL R86, R18.reuse, R86 ;  /* 0x0000005612567220 */ /* 0x040fe40000400000 */
[C---:B------:R-:W-:Y:S02]  /*2590*/  FMUL R87, R18.reuse, R87 ;  /* 0x0000005712577220 */ /* 0x040fe40000400000 */
[C---:B------:R-:W-:Y:S02]  /*25a0*/  FMUL R80, R21.reuse, R80 ;  /* 0x0000005015507220 */ /* 0x040fe40000400000 */
[----:B------:R-:W-:Y:S02]  /*25b0*/  FMUL R81, R21, R81 ;  /* 0x0000005115517220 */ /* 0x000fe40000400000 */
[----:B------:R-:W-:-:S02]  /*25c0*/  FMUL R82, R18, R82 ;  /* 0x0000005212527220 */ /* 0x000fc40000400000 */
[C---:B------:R-:W-:Y:S02]  /*25d0*/  FMUL R83, R18.reuse, R83 ;  /* 0x0000005312537220 */ /* 0x040fe40000400000 */
[C---:B------:R-:W-:Y:S02]  /*25e0*/  FMUL R132, R21.reuse, R132 ;  /* 0x0000008415847220 */ /* 0x040fe40000400000 */
[----:B------:R-:W-:Y:S02]  /*25f0*/  FMUL R133, R21, R133 ;  /* 0x0000008515857220 */ /* 0x000fe40000400000 */
[C---:B------:R-:W-:Y:S02]  /*2600*/  FMUL R134, R18.reuse, R134 ;  /* 0x0000008612867220 */ /* 0x040fe40000400000 */
[----:B------:R-:W-:Y:S01]  /*2610*/  FMUL R135, R18, R135 ;  /* 0x0000008712877220 */ /* 0x000fe20000400000 */
[C---:B0-----:R-:W-:Y:S08]  /*2620*/  HMMA.16816.F32 R112, R88.reuse, R76, R112 ;  /* 0x0000004c5870723c */ /* 0x041ff00000001870 */
[C---:B-1----:R-:W-:Y:S08]  /*2630*/  HMMA.16816.F32 R80, R88.reuse, R96, R80 ;  /* 0x000000605850723c */ /* 0x042ff00000001850 */
[C---:B--2---:R-:W-:Y:S08]  /*2640*/  HMMA.16816.F32 R84, R88.reuse, R92, R84 ;  /* 0x0000005c5854723c */ /* 0x044ff00000001854 */
[----:B------:R-:W-:Y:S01]  /*2650*/  HMMA.16816.F32 R88, R88, R108, R132 ;  /* 0x0000006c5858723c */ /* 0x000fe20000001884 */
[----:B------:R-:W-:-:S02]  /*2660*/  FFMA R64, R64, c[0x0][0x188], -R14 ;  /* 0x0000620040407a23 */ /* 0x000fc4000000080e */
[--C-:B------:R-:W-:Y:S02]  /*2670*/  FFMA R65, R65, c[0x0][0x188], -R14.reuse ;  /* 0x0000620041417a23 */ /* 0x100fe4000000080e */
[----:B------:R-:W-:Y:S02]  /*2680*/  FMUL R64, R64, 1.4426950216293334961 ;  /* 0x3fb8aa3b40407820 */ /* 0x000fe40000400000 */
[----:B------:R-:W-:Y:S02]  /*2690*/  FFMA R68, R68, c[0x0][0x188], -R14 ;  /* 0x0000620044447a23 */ /* 0x000fe4000000080e */
[----:B------:R0:W-:Y:S01]  /*26a0*/  MUFU.EX2 R108, R64 ;  /* 0x00000040006c7308 */ /* 0x0001e20000000800 */
[----:B------:R-:W-:Y:S02]  /*26b0*/  FMUL R65, R65, 1.4426950216293334961 ;  /* 0x3fb8aa3b41417820 */ /* 0x000fe40000400000 */
[--C-:B------:R-:W-:Y:S02]  /*26c0*/  FFMA R66, R66, c[0x0][0x188], -R16.reuse ;  /* 0x0000620042427a23 */ /* 0x100fe40000000810 */
[----:B------:R-:W-:-:S02]  /*26d0*/  FFMA R67, R67, c[0x0][0x188], -R16 ;  /* 0x0000620043437a23 */ /* 0x000fc40000000810 */
[----:B------:R-:W-:Y:S02]  /*26e0*/  FMUL R68, R68, 1.4426950216293334961 ;  /* 0x3fb8aa3b44447820 */ /* 0x000fe40000400000 */
[----:B0-----:R-:W-:Y:S02]  /*26f0*/  FFMA R64, R71, c[0x0][0x188], -R16 ;  /* 0x0000620047407a23 */ /* 0x001fe40000000810 */
[----:B------:R-:W-:Y:S02]  /*2700*/  FFMA R69, R69, c[0x0][0x188], -R14 ;  /* 0x0000620045457a23 */ /* 0x000fe4000000080e */
[----:B------:R-:W-:Y:S01]  /*2710*/  FFMA R70, R70, c[0x0][0x188], -R16 ;  /* 0x0000620046467a23 */ /* 0x000fe20000000810 */
[----:B------:R-:W-:Y:S01]  /*2720*/  HMMA.16816.F32 R84, R72, R94, R84 ;  /* 0x0000005e4854723c */ /* 0x000fe20000001854 */
[----:B------:R-:W-:Y:S01]  /*2730*/  FADD R137, R137, R136 ;  /* 0x0000008889897221 */ /* 0x000fe20000000000 */
[----:B------:R0:W1:Y:S01]  /*2740*/  MUFU.EX2 R109, R65 ;  /* 0x00000041006d7308 */ /* 0x0000620000000800 */
[----:B------:R-:W-:-:S02]  /*2750*/  FADD R62, R23, R62 ;  /* 0x0000003e173e7221 */ /* 0x000fc40000000000 */
[----:B------:R-:W-:-:S03]  /*2760*/  FMUL R92, R64, 1.4426950216293334961 ;  /* 0x3fb8aa3b405c7820 */ /* 0x000fc60000400000 */
[----:B------:R-:W-:Y:S01]  /*2770*/  HMMA.16816.F32 R80, R72, R98, R80 ;  /* 0x000000624850723c */ /* 0x000fe20000001850 */
[----:B------:R-:W-:Y:S01]  /*2780*/  FADD R22, R22, R137 ;  /* 0x0000008916167221 */ /* 0x000fe20000000000 */
[----:B------:R-:W-:Y:S01]  /*2790*/  LDSM.16.M88.4 R96, [R10+0x2c00] ;  /* 0x002c00000a60783b */ /* 0x000fe20000000200 */
[----:B------:R-:W-:-:S05]  /*27a0*/  FADD R149, R149, R62 ;  /* 0x0000003e95957221 */ /* 0x000fca0000000000 */
[C---:B------:R-:W-:Y:S01]  /*27b0*/  HMMA.16816.F32 R76, R72.reuse, R78, R112 ;  /* 0x0000004e484c723c */ /* 0x040fe20000001870 */
[----:B------:R2:W-:Y:S07]  /*27c0*/  MUFU.EX2 R112, R68 ;  /* 0x0000004400707308 */ /* 0x0005ee0000000800 */
[----:B------:R-:W-:Y:S01]  /*27d0*/  HMMA.16816.F32 R72, R72, R110, R88 ;  /* 0x0000006e4848723c */ /* 0x000fe20000001858 */
[----:B------:R-:W-:-:S06]  /*27e0*/  FADD R63, R63, R22 ;  /* 0x000000163f3f7221 */ /* 0x000fcc0000000000 */
[----:B------:R-:W-:Y:S02]  /*27f0*/  FMUL R88, R66, 1.4426950216293334961 ;  /* 0x3fb8aa3b42587820 */ /* 0x000fe40000400000 */
[----:B------:R-:W-:Y:S02]  /*2800*/  FMUL R89, R67, 1.4426950216293334961 ;  /* 0x3fb8aa3b43597820 */ /* 0x000fe40000400000 */
[----:B------:R-:W-:Y:S01]  /*2810*/  FMUL R90, R69, 1.4426950216293334961 ;  /* 0x3fb8aa3b455a7820 */ /* 0x000fe20000400000 */
[----:B0-----:R-:W0:Y:S01]  /*2820*/  LDSM.16.M88.4 R64, [R10+0x2400] ;  /* 0x002400000a40783b */ /* 0x001e220000000200 */
[----:B------:R-:W-:-:S03]  /*2830*/  FMUL R91, R70, 1.4426950216293334961 ;  /* 0x3fb8aa3b465b7820 */ /* 0x000fc60000400000 */
[----:B--2---:R-:W2:Y:S01]  /*2840*/  LDSM.16.M88.4 R68, [R10+0x2000] ;  /* 0x002000000a44783b */ /* 0x004ea20000000200 */
[----:B------:R-:W-:Y:S01]  /*2850*/  FADD R149, R20, R149 ;  /* 0x0000009514957221 */ /* 0x000fe20000000000 */
[----:B------:R1:W-:Y:S01]  /*2860*/  MUFU.EX2 R110, R88 ;  /* 0x00000058006e7308 */ /* 0x0003e20000000800 */
[----:B------:R-:W-:Y:S02]  /*2870*/  FADD R152, R152, R63 ;  /* 0x0000003f98987221 */ /* 0x000fe40000000000 */
[----:B------:R-:W-:-:S05]  /*2880*/  FADD R154, R154, R149 ;  /* 0x000000959a9a7221 */ /* 0x000fca0000000000 */
[----:B------:R-:W3:Y:S01]  /*2890*/  MUFU.EX2 R111, R89 ;  /* 0x00000059006f7308 */ /* 0x000ee20000000800 */
[----:B------:R-:W-:Y:S02]  /*28a0*/  FADD R152, R155, R152 ;  /* 0x000000989b987221 */ /* 0x000fe40000000000 */
[----:B------:R-:W-:Y:S02]  /*28b0*/  FADD R154, R157, R154 ;  /* 0x0000009a9d9a7221 */ /* 0x000fe40000000000 */
[----:B------:R-:W-:Y:S02]  /*28c0*/  FFMA R104, R104, c[0x0][0x188], -R14 ;  /* 0x0000620068687a23 */ /* 0x000fe4000000080e */
[----:B------:R-:W-:Y:S01]  /*28d0*/  FADD R151, R151, R152 ;  /* 0x0000009897977221 */ /* 0x000fe20000000000 */
[----:B------:R-:W4:Y:S01]  /*28e0*/  MUFU.EX2 R113, R90 ;  /* 0x0000005a00717308 */ /* 0x000f220000000800 */
[----:B------:R-:W-:Y:S02]  /*28f0*/  FADD R153, R153, R154 ;  /* 0x0000009a99997221 */ /* 0x000fe40000000000 */
[----:B------:R-:W-:-:S05]  /*2900*/  FFMA R106, R106, c[0x0][0x188], -R16 ;  /* 0x000062006a6a7a23 */ /* 0x000fca0000000810 */
[----:B------:R-:W-:Y:S01]  /*2910*/  MUFU.EX2 R114, R91 ;  /* 0x0000005b00727308 */ /* 0x000fe20000000800 */
[----:B------:R-:W-:Y:S02]  /*2920*/  FMUL R104, R104, 1.4426950216293334961 ;  /* 0x3fb8aa3b68687820 */ /* 0x000fe40000400000 */
[----:B------:R-:W-:-:S05]  /*2930*/  FFMA R105, R105, c[0x0][0x188], -R14 ;  /* 0x0000620069697a23 */ /* 0x000fca000000080e */
[----:B------:R5:W0:Y:S01]  /*2940*/  MUFU.EX2 R115, R92 ;  /* 0x0000005c00737308 */ /* 0x000a220000000800 */
[----:B------:R-:W-:Y:S02]  /*2950*/  FADD R151, R148, R151 ;  /* 0x0000009794977221 */ /* 0x000fe40000000000 */
[----:B------:R-:W-:Y:S02]  /*2960*/  FADD R153, R150, R153 ;  /* 0x0000009996997221 */ /* 0x000fe40000000000 */
[----:B------:R-:W-:Y:S02]  /*2970*/  FMUL R106, R106, 1.4426950216293334961 ;  /* 0x3fb8aa3b6a6a7820 */ /* 0x000fe40000400000 */
[--C-:B------:R-:W-:Y:S01]  /*2980*/  FFMA R107, R107, c[0x0][0x188], -R16.reuse ;  /* 0x000062006b6b7a23 */ /* 0x100fe20000000810 */
[----:B-1----:R-:W-:Y:S01]  /*2990*/  F2FP.PACK_AB R88, R109, R108 ;  /* 0x0000006c6d58723e */ /* 0x002fe200000000ff */
[----:B------:R-:W-:Y:S01]  /*29a0*/  FFMA R102, R102, c[0x0][0x188], -R16 ;  /* 0x0000620066667a23 */ /* 0x000fe20000000810 */
[----:B---3--:R-:W-:Y:S01]  /*29b0*/  F2FP.PACK_AB R89, R111, R110 ;  /* 0x0000006e6f59723e */ /* 0x008fe200000000ff */
[----:B------:R-:W1:Y:S01]  /*29c0*/  MUFU.EX2 R132, R104 ;  /* 0x0000006800847308 */ /* 0x000e620000000800 */
[----:B------:R-:W-:-:S02]  /*29d0*/  FMUL R105, R105, 1.4426950216293334961 ;  /* 0x3fb8aa3b69697820 */ /* 0x000fc40000400000 */
[--C-:B------:R-:W-:Y:S02]  /*29e0*/  FFMA R100, R100, c[0x0][0x188], -R14.reuse ;  /* 0x0000620064647a23 */ /* 0x100fe4000000080e */
[----:B------:R-:W-:Y:S02]  /*29f0*/  FFMA R101, R101, c[0x0][0x188], -R14 ;  /* 0x0000620065657a23 */ /* 0x000fe4000000080e */
[----:B------:R-:W-:Y:S01]  /*2a00*/  FFMA R20, R103, c[0x0][0x188], -R16 ;  /* 0x0000620067147a23 */ /* 0x000fe20000000810 */
[----:B------:R-:W3:Y:S01]  /*2a10*/  MUFU.EX2 R133, R106 ;  /* 0x0000006a00857308 */ /* 0x000ee20000000800 */
[----:B------:R-:W-:Y:S01]  /*2a20*/  FADD R108, R108, R151 ;  /* 0x000000976c6c7221 */ /* 0x000fe20000000000 */
[----:B----4-:R-:W-:Y:S01]  /*2a30*/  F2FP.PACK_AB R90, R113, R112 ;  /* 0x00000070715a723e */ /* 0x010fe200000000ff */
[----:B------:R-:W-:Y:S01]  /*2a40*/  FMUL R107, R107, 1.4426950216293334961 ;  /* 0x3fb8aa3b6b6b7820 */ /* 0x000fe20000400000 */
[----:B-----5:R-:W4:Y:S01]  /*2a50*/  LDSM.16.M88.4 R92, [R10+0x2800] ;  /* 0x002800000a5c783b */ /* 0x020f220000000200 */
[----:B------:R-:W-:-:S02]  /*2a60*/  FADD R110, R110, R153 ;  /* 0x000000996e6e7221 */ /* 0x000fc40000000000 */
[----:B------:R-:W-:Y:S01]  /*2a70*/  FMUL R22, R102, 1.4426950216293334961 ;  /* 0x3fb8aa3b66167820 */ /* 0x000fe20000400000 */
[----:B------:R-:W5:Y:S01]  /*2a80*/  MUFU.EX2 R23, R105 ;  /* 0x0000006900177308 */ /* 0x000f620000000800 */
[----:B------:R-:W-:Y:S02]  /*2a90*/  FMUL R100, R100, 1.4426950216293334961 ;  /* 0x3fb8aa3b64647820 */ /* 0x000fe40000400000 */
[----:B------:R-:W-:Y:S02]  /*2aa0*/  FADD R109, R109, R108 ;  /* 0x0000006c6d6d7221 */ /* 0x000fe40000000000 */
[----:B------:R-:W-:-:S03]  /*2ab0*/  FADD R111, R111, R110 ;  /* 0x0000006e6f6f7221 */ /* 0x000fc60000000000 */
[----:B------:R1:W2:Y:S01]  /*2ac0*/  MUFU.EX2 R62, R107 ;  /* 0x0000006b003e7308 */ /* 0x0002a20000000800 */
[----:B0-----:R-:W-:Y:S01]  /*2ad0*/  F2FP.PACK_AB R91, R115, R114 ;  /* 0x00000072735b723e */ /* 0x001fe200000000ff */
[----:B------:R-:W-:Y:S02]  /*2ae0*/  FMUL R101, R101, 1.4426950216293334961 ;  /* 0x3fb8aa3b65657820 */ /* 0x000fe40000400000 */
[----:B------:R-:W-:Y:S02]  /*2af0*/  FADD R112, R112, R109 ;  /* 0x0000006d70707221 */ /* 0x000fe40000000000 */
[----:B------:R-:W-:Y:S02]  /*2b00*/  FADD R114, R114, R111 ;  /* 0x0000006f72727221 */ /* 0x000fe40000000000 */
[----:B------:R-:W0:Y:S01]  /*2b10*/  MUFU.EX2 R134, R100 ;  /* 0x0000006400867308 */ /* 0x000e220000000800 */
[----:B------:R-:W-:Y:S01]  /*2b20*/  FMUL R20, R20, 1.4426950216293334961 ;  /* 0x3fb8aa3b14147820 */ /* 0x000fe20000400000 */
[C---:B------:R-:W-:Y:S01]  /*2b30*/  HMMA.16816.F32 R124, R88.reuse, R64, R124 ;  /* 0x00000040587c723c */ /* 0x040fe2000000187c */
[----:B------:R-:W-:Y:S01]  /*2b40*/  FADD R113, R113, R112 ;  /* 0x0000007071717221 */ /* 0x000fe20000000000 */
[----:B-1----:R-:W-:Y:S04]  /*2b50*/  LDSM.16.M88.4 R104, [R10+0x3400] ;  /* 0x003400000a68783b */ /* 0x002fe80000000200 */
[----:B------:R-:W1:Y:S01]  /*2b60*/  MUFU.EX2 R22, R22 ;  /* 0x0000001600167308 */ /* 0x000e620000000800 */
[----:B------:R-:W-:Y:S01]  /*2b70*/  FADD R114, R115, R114 ;  /* 0x0000007273727221 */ /* 0x000fe20000000000 */
[----:B--2---:R-:W-:Y:S01]  /*2b80*/  HMMA.16816.F32 R128, R88, R68, R128 ;  /* 0x000000445880723c */ /* 0x004fe20000001880 */
[----:B------:R-:W-:Y:S01]  /*2b90*/  FADD R64, R132, R113 ;  /* 0x0000007184407221 */ /* 0x000fe20000000000 */
[----:B------:R-:W-:Y:S04]  /*2ba0*/  LDSM.16.M88.4 R108, [R10+0x3800] ;  /* 0x003800000a6c783b */ /* 0x000fe80000000200 */
[----:B------:R2:W4:Y:S01]  /*2bb0*/  MUFU.EX2 R63, R101 ;  /* 0x00000065003f7308 */ /* 0x0005220000000800 */
[----:B---3--:R-:W-:-:S07]  /*2bc0*/  FADD R69, R133, R114 ;  /* 0x0000007285457221 */ /* 0x008fce0000000000 */
[----:B------:R-:W3:Y:S01]  /*2bd0*/  MUFU.EX2 R135, R20 ;  /* 0x0000001400877308 */ /* 0x000ee20000000800 */
[----:B-----5:R-:W-:Y:S01]  /*2be0*/  FADD R65, R23, R64 ;  /* 0x0000004017417221 */ /* 0x020fe20000000000 */
[----:B--2---:R-:W-:Y:S01]  /*2bf0*/  LDSM.16.M88.4 R100, [R10+0x3000] ;  /* 0x003000000a64783b */ /* 0x004fe20000000200 */
[----:B------:R-:W-:Y:S02]  /*2c00*/  FADD R69, R62, R69 ;  /* 0x000000453e457221 */ /* 0x000fe40000000000 */
[----:B0-----:R-:W-:Y:S01]  /*2c10*/  FADD R64, R134, R65 ;  /* 0x0000004186407221 */ /* 0x001fe20000000000 */
[----:B------:R-:W-:Y:S01]  /*2c20*/  LDSM.16.M88.4 R112, [R10+0x3c00] ;  /* 0x003c00000a70783b */ /* 0x000fe20000000200 */
[----:B-1----:R-:W-:Y:S02]  /*2c30*/  FADD R68, R22, R69 ;  /* 0x0000004516447221 */ /* 0x002fe40000000000 */
[----:B----4-:R-:W-:Y:S02]  /*2c40*/  FADD R64, R63, R64 ;  /* 0x000000403f407221 */ /* 0x010fe40000000000 */
[----:B---3--:R-:W-:-:S03]  /*2c50*/  FADD R68, R135, R68 ;  /* 0x0000004487447221 */ /* 0x008fc60000000000 */
[----:B------:R-:W0:Y:S04]  /*2c60*/  SHFL.BFLY PT, R65, R64, 0x2, 0x1f ;  /* 0x0c401f0040417f89 */ /* 0x000e2800000e0000 */
[----:B------:R-:W1:Y:S01]  /*2c70*/  SHFL.BFLY PT, R69, R68, 0x2, 0x1f ;  /* 0x0c401f0044457f89 */ /* 0x000e6200000e0000 */
[----:B------:R-:W-:Y:S01]  /*2c80*/  F2FP.PACK_AB R135, R135, R22 ;  /* 0x000000168787723e */ /* 0x000fe200000000ff */
[C---:B------:R-:W-:Y:S08]  /*2c90*/  HMMA.16816.F32 R116, R88.reuse, R92, R116 ;  /* 0x0000005c5874723c */ /* 0x040ff00000001874 */
[----:B------:R-:W-:Y:S01]  /*2ca0*/  HMMA.16816.F32 R120, R88, R96, R120 ;  /* 0x000000605878723c */ /* 0x000fe20000001878 */
[----:B0-----:R-:W-:-:S02]  /*2cb0*/  FADD R65, R64, R65 ;  /* 0x0000004140417221 */ /* 0x001fc40000000000 */
[----:B-1----:R-:W-:-:S03]  /*2cc0*/  FADD R69, R68, R69 ;  /* 0x0000004544457221 */ /* 0x002fc60000000000 */
[----:B------:R-:W0:Y:S02]  /*2cd0*/  SHFL.BFLY PT, R20, R65, 0x1, 0x1f ;  /* 0x0c201f0041147f89 */ /* 0x000e2400000e0000 */
[C---:B------:R-:W-:Y:S02]  /*2ce0*/  HMMA.16816.F32 R84, R88.reuse, R100, R84 ;  /* 0x000000645854723c */ /* 0x040fe40000001854 */
[----:B------:R-:W1:Y:S06]  /*2cf0*/  SHFL.BFLY PT, R22, R69, 0x1, 0x1f ;  /* 0x0c201f0045167f89 */ /* 0x000e6c00000e0000 */
[C---:B------:R-:W-:Y:S08]  /*2d00*/  HMMA.16816.F32 R80, R88.reuse, R104, R80 ;  /* 0x000000685850723c */ /* 0x040ff00000001850 */
[C---:B------:R-:W-:Y:S08]  /*2d10*/  HMMA.16816.F32 R76, R88.reuse, R108, R76 ;  /* 0x0000006c584c723c */ /* 0x040ff0000000184c */
[----:B------:R-:W-:Y:S01]  /*2d20*/  HMMA.16816.F32 R72, R88, R112, R72 ;  /* 0x000000705848723c */ /* 0x000fe20000001848 */
[----:B------:R-:W-:-:S04]  /*2d30*/  IADD3 R11, R11, 0x40, RZ ;  /* 0x000000400b0b7810 */ /* 0x000fc80007ffe0ff */
[----:B------:R-:W-:Y:S02]  /*2d40*/  ISETP.GE.AND P0, PT, R11, c[0x0][0x1d0], PT ;  /* 0x000074000b007a0c */ /* 0x000fe40003f06270 */
[----:B------:R-:W-:Y:S02]  /*2d50*/  F2FP.PACK_AB R132, R23, R132 ;  /* 0x000000841784723e */ /* 0x000fe400000000ff */
[----:B------:R-:W-:Y:S02]  /*2d60*/  F2FP.PACK_AB R133, R62, R133 ;  /* 0x000000853e85723e */ /* 0x000fe400000000ff */
[----:B------:R-:W-:Y:S01]  /*2d70*/  F2FP.PACK_AB R134, R63, R134 ;  /* 0x000000863f86723e */ /* 0x000fe200000000ff */
[----:B0-----:R-:W-:Y:S01]  /*2d80*/  FADD R20, R65, R20 ;  /* 0x0000001441147221 */ /* 0x001fe20000000000 */
[----:B------:R-:W-:Y:S01]  /*2d90*/  MOV R62, 0x40 ;  /* 0x00000040003e7802 */ /* 0x000fe20000000f00 */
[----:B-1----:R-:W-:-:S04]  /*2da0*/  FADD R22, R69, R22 ;  /* 0x0000001645167221 */ /* 0x002fc80000000000 */
[----:B------:R-:W-:Y:S01]  /*2db0*/  HMMA.16816.F32 R128, R132, R70, R128 ;  /* 0x000000468480723c */ /* 0x000fe20000001880 */
[----:B------:R-:W-:Y:S01]  /*2dc0*/  FFMA R12, R21, R12, R20 ;  /* 0x0000000c150c7223 */ /* 0x000fe20000000014 */
[----:B------:R-:W-:Y:S01]  /*2dd0*/  MOV R21, R14 ;  /* 0x0000000e00157202 */ /* 0x000fe20000000f00 */
[----:B------:R-:W-:Y:S01]  /*2de0*/  IMAD R9, R62, c[0x0][0x1b4], R9 ;  /* 0x00006d003e097a24 */ /* 0x000fe200078e0209 */
[----:B------:R-:W-:-:S04]  /*2df0*/  MOV R97, R16 ;  /* 0x0000001000617202 */ /* 0x000fc80000000f00 */
[----:B------:R-:W-:Y:S01]  /*2e00*/  HMMA.16816.F32 R124, R132, R66, R124 ;  /* 0x00000042847c723c */ /* 0x000fe2000000187c */
[----:B------:R-:W-:Y:S02]  /*2e10*/  IMAD R15, R62, c[0x0][0x1a4], R15 ;  /* 0x000069003e0f7a24 */ /* 0x000fe400078e020f */
[----:B------:R-:W-:-:S05]  /*2e20*/  FFMA R19, R18, R19, R22 ;  /* 0x0000001312137223 */ /* 0x000fca0000000016 */
[C---:B------:R-:W-:Y:S08]  /*2e30*/  HMMA.16816.F32 R116, R132.reuse, R94, R116 ;  /* 0x0000005e8474723c */ /* 0x040ff00000001874 */
[C---:B------:R-:W-:Y:S08]  /*2e40*/  HMMA.16816.F32 R120, R132.reuse, R98, R120 ;  /* 0x000000628478723c */ /* 0x040ff00000001878 */
[C---:B------:R-:W-:Y:S08]  /*2e50*/  HMMA.16816.F32 R84, R132.reuse, R102, R84 ;  /* 0x000000668454723c */ /* 0x040ff00000001854 */
[C---:B------:R-:W-:Y:S08]  /*2e60*/  HMMA.16816.F32 R80, R132.reuse, R106, R80 ;  /* 0x0000006a8450723c */ /* 0x040ff00000001850 */
[C---:B------:R-:W-:Y:S08]  /*2e70*/  HMMA.16816.F32 R76, R132.reuse, R110, R76 ;  /* 0x0000006e844c723c */ /* 0x040ff0000000184c */
[----:B------:R-:W-:Y:S01]  /*2e80*/  HMMA.16816.F32 R132, R132, R114, R72 ;  /* 0x000000728484723c */ /* 0x000fe20000001848 */
[----:B------:R-:W-:Y:S01]  /*2e90*/  @P0 CALL.REL.NOINC `(.L_x_0) ;  /* 0x0000001000000944 */ /* 0x000fe20003c00000 */
[----:B------:R-:W-:Y:S06]  /*2ea0*/  BRA `(.L_x_1) ;  /* 0xffffe26000007947 */ /* 0x000fec000383ffff */
.L_x_0:
[----:B------:R-:W-:Y:S01]  /*2eb0*/  ISETP.NE.U32.AND P0, PT, R5, RZ, PT ;  /* 0x000000ff0500720c */ /* 0x000fe20003f05070 */
[----:B------:R-:W-:Y:S01]  /*2ec0*/  IMAD.SHL.U32 R13, R0, 0x8, RZ ;  /* 0x00000008000d7824 */ /* 0x000fe200078e00ff */
[----:B------:R-:W-:Y:S01]  /*2ed0*/  MOV R22, R19 ;  /* 0x0000001300167202 */ /* 0x000fe20000000f00 */
[----:B------:R-:W-:Y:S01]  /*2ee0*/  IMAD R10, R2, c[0x0][0x1c0], RZ ;  /* 0x00007000020a7a24 */ /* 0x000fe200078e02ff */
[----:B------:R-:W-:Y:S01]  /*2ef0*/  SHF.R.U32.HI R5, RZ, 0x1, R0 ;  /* 0x00000001ff057819 */ /* 0x000fe20000011600 */
[----:B-1----:R-:W-:Y:S01]  /*2f00*/  IMAD R11, R3, c[0x0][0x1c4], RZ ;  /* 0x00007100030b7a24 */ /* 0x002fe200078e02ff */
[----:B------:R-:W-:Y:S01]  /*2f10*/  SHF.L.U32 R19, R0, 0x2, RZ ;  /* 0x0000000200137819 */ /* 0x000fe200000006ff */
[----:B------:R-:W-:Y:S01]  /*2f20*/  BAR.SYNC.DEFER_BLOCKING 0x0 ;  /* 0x0000000000007b1d */ /* 0x000fe20000010000 */
[----:B------:R-:W-:-:S02]  /*2f30*/  LOP3.LUT R9, R5, 0x4, RZ, 0xc0, !PT ;  /* 0x0000000405097812 */ /* 0x000fc400078ec0ff */
[----:B------:R-:W-:Y:S02]  /*2f40*/  LOP3.LUT R7, R13, 0x38, RZ, 0xc0, !PT ;  /* 0x000000380d077812 */ /* 0x000fe400078ec0ff */
[----:B------:R-:W-:Y:S02]  /*2f50*/  LOP3.LUT R8, R19, 0xc0, RZ, 0xc0, !PT ;  /* 0x000000c013087812 */ /* 0x000fe400078ec0ff */
[C---:B------:R-:W-:Y:S02]  /*2f60*/  FSETP.GEU.AND P3, PT, R22.reuse, 1.175494350822287508e-38, PT ;  /* 0x008000001600780b */ /* 0x040fe40003f6e000 */
[----:B------:R-:W-:Y:S01]  /*2f70*/  IADD3 R52, R9, R7, R8 ;  /* 0x0000000709347210 */ /* 0x000fe20007ffe008 */
[----:B------:R-:W-:Y:S01]  /*2f80*/  FMUL R7, R22, 8388608 ;  /* 0x4b00000016077820 */ /* 0x000fe20000400000 */
[----:B------:R-:W-:Y:S02]  /*2f90*/  MOV R28, R12 ;  /* 0x0000000c001c7202 */ /* 0x000fe40000000f00 */
[----:B------:R-:W-:-:S02]  /*2fa0*/  LOP3.LUT R18, R13, 0x300, RZ, 0xc0, !PT ;  /* 0x000003000d127812 */ /* 0x000fc400078ec0ff */
[----:B------:R-:W-:Y:S01]  /*2fb0*/  FSEL R62, R7, R22, !P3 ;  /* 0x00000016073e7208 */ /* 0x000fe20005800000 */
[----:B------:R-:W-:Y:S01]  /*2fc0*/  FMUL R5, R28, 8388608 ;  /* 0x4b0000001c057820 */ /* 0x000fe20000400000 */
[C---:B------:R-:W-:Y:S01]  /*2fd0*/  SHF.L.U32 R13, R11.reuse, 0x1, RZ ;  /* 0x000000010b0d7819 */ /* 0x040fe200000006ff */
[----:B------:R-:W-:Y:S01]  /*2fe0*/  IMAD.HI R11, R11, 0x2, RZ ;  /* 0x000000020b0b7827 */ /* 0x000fe200078e02ff */
[----:B------:R-:W-:Y:S02]  /*2ff0*/  IADD3 R8, R62, -0x3f3504f3, RZ ;  /* 0xc0cafb0d3e087810 */ /* 0x000fe40007ffe0ff */
[----:B------:R-:W-:Y:S02]  /*3000*/  FSETP.GEU.AND P2, PT, R28, 1.175494350822287508e-38, PT ;  /* 0x008000001c00780b */ /* 0x000fe40003f4e000 */
[----:B------:R-:W-:Y:S02]  /*3010*/  LOP3.LUT R15, R8, 0xff800000, RZ, 0xc0, !PT ;  /* 0xff800000080f7812 */ /* 0x000fe400078ec0ff */
[C---:B------:R-:W-:Y:S01]  /*3020*/  SHF.L.U32 R8, R10.reuse, 0x1, RZ ;  /* 0x000000010a087819 */ /* 0x040fe200000006ff */
[----:B------:R-:W-:Y:S01]  /*3030*/  IMAD.HI R10, R10, 0x2, RZ ;  /* 0x000000020a0a7827 */ /* 0x000fe200078e02ff */
[----:B------:R-:W-:-:S02]  /*3040*/  SHF.L.U32 R9, R0, 0x8, RZ ;  /* 0x0000000800097819 */ /* 0x000fc400000006ff */
[----:B------:R-:W-:Y:S02]  /*3050*/  IADD3 R54, P4, P5, R13, c[0x0][0x178], R8 ;  /* 0x00005e000d367a10 */ /* 0x000fe40007d9e008 */
[C---:B------:R-:W-:Y:S02]  /*3060*/  SHF.L.U32 R17, R0.reuse, 0x5, RZ ;  /* 0x0000000500117819 */ /* 0x040fe400000006ff */
[C---:B------:R-:W-:Y:S02]  /*3070*/  SHF.L.U32 R20, R0.reuse, 0x4, RZ ;  /* 0x0000000400147819 */ /* 0x040fe400000006ff */
[----:B------:R-:W-:Y:S02]  /*3080*/  SHF.R.U32.HI R21, RZ, 0x2, R0 ;  /* 0x00000002ff157819 */ /* 0x000fe40000011600 */
[----:B------:R-:W-:Y:S02]  /*3090*/  SHF.L.U32 R13, R0, 0xa, RZ ;  /* 0x0000000a000d7819 */ /* 0x000fe400000006ff */
[----:B------:R-:W-:-:S02]  /*30a0*/  FSEL R60, R5, R28, !P2 ;  /* 0x0000001c053c7208 */ /* 0x000fc40005000000 */
[----:B------:R-:W-:Y:S02]  /*30b0*/  FSEL R0, RZ, -23, P2 ;  /* 0xc1b80000ff007808 */ /* 0x000fe40001000000 */
[C---:B------:R-:W-:Y:S02]  /*30c0*/  FSETP.GT.AND P2, PT, |R28|.reuse, 8.50705917302346158658e+37, PT ;  /* 0x7e8000001c00780b */ /* 0x040fe40003f44200 */
[----:B------:R-:W-:Y:S02]  /*30d0*/  IADD3.X R56, R11, c[0x0][0x17c], R10, P4, P5 ;  /* 0x00005f000b387a10 */ /* 0x000fe400027ea40a */
[----:B------:R-:W-:Y:S02]  /*30e0*/  FSETP.GEU.AND P4, PT, |R28|, 1.175494350822287508e-38, PT ;  /* 0x008000001c00780b */ /* 0x000fe40003f8e200 */
[----:B------:R-:W-:Y:S02]  /*30f0*/  LOP3.LUT R12, R9, 0x1800, RZ, 0xc0, !PT ;  /* 0x00001800090c7812 */ /* 0x000fe400078ec0ff */
[----:B------:R-:W-:Y:S01]  /*3100*/  LOP3.LUT R19, R18, 0x70, R19, 0xf8, !PT ;  /* 0x0000007012137812 */ /* 0x000fe200078ef813 */
[----:B------:R-:W-:Y:S01]  /*3110*/  I2F R9, R15 ;  /* 0x0000000f00097306 */ /* 0x000fe20000201400 */
[----:B------:R-:W-:-:S02]  /*3120*/  LOP3.LUT R12, R12, 0x60, R17, 0xf8, !PT ;  /* 0x000000600c0c7812 */ /* 0x000fc400078ef811 */
[----:B------:R-:W-:Y:S01]  /*3130*/  IADD3 R5, R60, -0x3f3504f3, RZ ;  /* 0xc0cafb0d3c057810 */ /* 0x000fe20007ffe0ff */
[----:B------:R-:W-:Y:S01]  /*3140*/  @P2 FMUL R28, R28, 0.25 ;  /* 0x3e8000001c1c2820 */ /* 0x000fe20000400000 */
[----:B------:R-:W-:Y:S01]  /*3150*/  LOP3.LUT R48, R12, R19, RZ, 0x3c, !PT ;  /* 0x000000130c307212 */ /* 0x000fe200078e3cff */
[----:B------:R-:W-:Y:S01]  /*3160*/  @P2 FMUL R132, R132, 0.25 ;  /* 0x3e80000084842820 */ /* 0x000fe20000400000 */
[----:B------:R-:W-:Y:S01]  /*3170*/  LOP3.LUT R5, R5, 0xff800000, RZ, 0xc0, !PT ;  /* 0xff80000005057812 */ /* 0x000fe200078ec0ff */
[----:B------:R-:W-:Y:S01]  /*3180*/  @!P4 FMUL R28, R28, 16777216 ;  /* 0x4b8000001c1cc820 */ /* 0x000fe20000400000 */
[----:B------:R-:W-:Y:S01]  /*3190*/  MOV R50, 0x3dc6b27f ;  /* 0x3dc6b27f00327802 */ /* 0x000fe20000000f00 */
[----:B------:R-:W-:Y:S01]  /*31a0*/  @P2 FMUL R76, R76, 0.25 ;  /* 0x3e8000004c4c2820 */ /* 0x000fe20000400000 */
[----:B------:R0:W-:Y:S01]  /*31b0*/  I2F R7, R5 ;  /* 0x0000000500077306 */ /* 0x0001e20000201400 */
[----:B------:R-:W-:Y:S01]  /*31c0*/  @!P4 FMUL R132, R132, 16777216 ;  /* 0x4b8000008484c820 */ /* 0x000fe20000400000 */
[----:B------:R-:W-:Y:S01]  /*31d0*/  FSETP.GT.AND P1, PT, |R22|, 8.50705917302346158658e+37, PT ;  /* 0x7e8000001600780b */ /* 0x000fe20003f24200 */
[----:B------:R-:W-:Y:S01]  /*31e0*/  @!P4 FMUL R76, R76, 16777216 ;  /* 0x4b8000004c4cc820 */ /* 0x000fe20000400000 */
[----:B------:R-:W-:Y:S01]  /*31f0*/  FSEL R8, RZ, -23, P3 ;  /* 0xc1b80000ff087808 */ /* 0x000fe20001800000 */
[----:B------:R-:W-:Y:S01]  /*3200*/  @P2 FMUL R80, R80, 0.25 ;  /* 0x3e80000050502820 */ /* 0x000fe20000400000 */
[----:B------:R-:W-:Y:S01]  /*3210*/  FSETP.GEU.AND P3, PT, |R22|, 1.175494350822287508e-38, PT ;  /* 0x008000001600780b */ /* 0x000fe20003f6e200 */
[----:B------:R-:W-:Y:S01]  /*3220*/  @P2 FMUL R84, R84, 0.25 ;  /* 0x3e80000054542820 */ /* 0x000fe20000400000 */
[----:B------:R-:W1:Y:S01]  /*3230*/  MUFU.RCP R19, R28 ;  /* 0x0000001c00137308 */ /* 0x000e620000001000 */
[----:B0-----:R-:W-:Y:S01]  /*3240*/  IADD3 R5, R60, -R5, RZ ;  /* 0x800000053c057210 */ /* 0x001fe20007ffe0ff */
[----:B------:R-:W-:Y:S01]  /*3250*/  @P2 FMUL R120, R120, 0.25 ;  /* 0x3e80000078782820 */ /* 0x000fe20000400000 */
[----:B------:R-:W-:Y:S01]  /*3260*/  LOP3.LUT R20, R20, 0x7f0, RZ, 0xc0, !PT ;  /* 0x000007f014147812 */ /* 0x000fe200078ec0ff */
[----:B------:R-:W-:Y:S01]  /*3270*/  @P2 FMUL R116, R116, 0.25 ;  /* 0x3e80000074742820 */ /* 0x000fe20000400000 */
[----:B------:R-:W-:Y:S01]  /*3280*/  MOV R58, c[0x0][0x1c8] ;  /* 0x00007200003a7a02 */ /* 0x000fe20000000f00 */
[----:B------:R-:W-:Y:S01]  /*3290*/  FADD R5, R5, -1 ;  /* 0xbf80000005057421 */ /* 0x000fe20000000000 */
[----:B------:R-:W-:Y:S01]  /*32a0*/  LOP3.LUT R20, R20, 0x20, R21, 0x78, !PT ;  /* 0x0000002014147812 */ /* 0x000fe200078e7815 */
[----:B------:R-:W-:Y:S01]  /*32b0*/  @P1 FMUL R22, R22, 0.25 ;  /* 0x3e80000016161820 */ /* 0x000fe20000400000 */
[----:B------:R-:W-:Y:S01]  /*32c0*/  LOP3.LUT R6, R6, 0xf8, RZ, 0xc0, !PT ;  /* 0x000000f806067812 */ /* 0x000fe200078ec0ff */
[----:B------:R-:W-:Y:S01]  /*32d0*/  @P2 FMUL R124, R124, 0.25 ;  /* 0x3e8000007c7c2820 */ /* 0x000fe20000400000 */
[----:B------:R-:W-:Y:S01]  /*32e0*/  LOP3.LUT R49, R20, 0x1800, R13, 0xf8, !PT ;  /* 0x0000180014317812 */ /* 0x000fe200078ef80d */
[----:B------:R-:W-:-:S02]  /*32f0*/  @P2 FMUL R128, R128, 0.25 ;  /* 0x3e80000080802820 */ /* 0x000fc40000400000 */
[----:B------:R-:W-:Y:S02]  /*3300*/  @!P3 FMUL R22, R22, 16777216 ;  /* 0x4b8000001616b820 */ /* 0x000fe40000400000 */
[C---:B-1----:R-:W-:Y:S02]  /*3310*/  FMUL R11, R19.reuse, R132 ;  /* 0x00000084130b7220 */ /* 0x042fe40000400000 */
[----:B------:R-:W-:Y:S02]  /*3320*/  FMUL R12, R19, R76 ;  /* 0x0000004c130c7220 */ /* 0x000fe40000400000 */
[----:B------:R-:W-:Y:S02]  /*3330*/  @!P4 FMUL R80, R80, 16777216 ;  /* 0x4b8000005050c820 */ /* 0x000fe40000400000 */
[----:B------:R-:W-:Y:S01]  /*3340*/  @!P4 FMUL R84, R84, 16777216 ;  /* 0x4b8000005454c820 */ /* 0x000fe20000400000 */
[----:B------:R-:W-:Y:S01]  /*3350*/  F2FP.PACK_AB R11, R11, R12 ;  /* 0x0000000c0b0b723e */ /* 0x000fe200000000ff */
[----:B------:R-:W-:-:S02]  /*3360*/  FFMA.FTZ R12, R5, R50, -0.16845393180847167969 ;  /* 0xbe2c7f30050c7423 */ /* 0x000fc40000010032 */
[----:B------:R-:W-:Y:S02]  /*3370*/  @!P4 FMUL R120, R120, 16777216 ;  /* 0x4b8000007878c820 */ /* 0x000fe40000400000 */
[C---:B------:R-:W-:Y:S02]  /*3380*/  FFMA.FTZ R12, R5.reuse, R12, 0.1716887056827545166 ;  /* 0x3e2fcf2a050c7423 */ /* 0x040fe4000001000c */
[----:B------:R-:W-:Y:S02]  /*3390*/  @!P4 FMUL R116, R116, 16777216 ;  /* 0x4b8000007474c820 */ /* 0x000fe40000400000 */
[C---:B------:R-:W-:Y:S02]  /*33a0*/  FFMA.FTZ R12, R5.reuse, R12, -0.17900948226451873779 ;  /* 0xbe374e43050c7423 */ /* 0x040fe4000001000c */
[----:B------:R-:W-:Y:S02]  /*33b0*/  @!P4 FMUL R124, R124, 16777216 ;  /* 0x4b8000007c7cc820 */ /* 0x000fe40000400000 */
[----:B------:R-:W-:-:S02]  /*33c0*/  FFMA.FTZ R12, R5, R12, 0.20512372255325317383 ;  /* 0x3e520bf4050c7423 */ /* 0x000fc4000001000c */
[----:B------:R-:W-:Y:S02]  /*33d0*/  @!P4 FMUL R128, R128, 16777216 ;  /* 0x4b8000008080c820 */ /* 0x000fe40000400000 */
[----:B------:R-:W-:Y:S02]  /*33e0*/  FFMA.FTZ R0, R7, 1.1920928955078125e-07, R0 ;  /* 0x3400000007007823 */ /* 0x000fe40000010000 */
[----:B------:R-:W-:Y:S01]  /*33f0*/  FFMA.FTZ R12, R5, R12, -0.24046532809734344482 ;  /* 0xbe763c8b050c7423 */ /* 0x000fe2000001000c */
[----:B------:R0:W1:Y:S01]  /*3400*/  MUFU.RCP R7, R22 ;  /* 0x0000001600077308 */ /* 0x0000620000001000 */
[----:B------:R-:W-:Y:S02]  /*3410*/  FFMA.FTZ R17, R9, 1.1920928955078125e-07, R8 ;  /* 0x3400000009117823 */ /* 0x000fe40000010008 */
[C---:B------:R-:W-:Y:S02]  /*3420*/  FMUL R10, R19.reuse, R80 ;  /* 0x00000050130a7220 */ /* 0x040fe40000400000 */
[----:B------:R-:W-:-:S02]  /*3430*/  FMUL R9, R19, R120 ;  /* 0x0000007813097220 */ /* 0x000fc40000400000 */
[C---:B------:R-:W-:Y:S02]  /*3440*/  FMUL R8, R19.reuse, R124 ;  /* 0x0000007c13087220 */ /* 0x040fe40000400000 */
[C---:B------:R-:W-:Y:S02]  /*3450*/  FMUL R31, R19.reuse, R128 ;  /* 0x00000080131f7220 */ /* 0x040fe40000400000 */
[C---:B0-----:R-:W-:Y:S02]  /*3460*/  FMUL R22, R19.reuse, R116 ;  /* 0x0000007413167220 */ /* 0x041fe40000400000 */
[----:B------:R-:W-:Y:S01]  /*3470*/  FMUL R25, R19, R84 ;  /* 0x0000005413197220 */ /* 0x000fe20000400000 */
[----:B------:R-:W-:Y:S01]  /*3480*/  F2FP.PACK_AB R8, R8, R31 ;  /* 0x0000001f0808723e */ /* 0x000fe200000000ff */
[----:B------:R-:W-:Y:S01]  /*3490*/  FFMA.FTZ R12, R5, R12, 0.28857114911079406738 ;  /* 0x3e93bf99050c7423 */ /* 0x000fe2000001000c */
[----:B------:R-:W-:Y:S01]  /*34a0*/  F2FP.PACK_AB R9, R9, R22 ;  /* 0x000000160909723e */ /* 0x000fe200000000ff */
[----:B------:R-:W-:Y:S01]  /*34b0*/  @P1 FMUL R135, R135, 0.25 ;  /* 0x3e80000087871820 */ /* 0x000fe20000400000 */
[----:B------:R-:W-:Y:S01]  /*34c0*/  F2FP.PACK_AB R10, R10, R25 ;  /* 0x000000190a0a723e */ /* 0x000fe200000000ff */
[----:B------:R-:W-:-:S02]  /*34d0*/  FFMA.FTZ R12, R5, R12, -0.36067417263984680176 ;  /* 0xbeb8aa49050c7423 */ /* 0x000fc4000001000c */
[----:B------:R-:W-:Y:S02]  /*34e0*/  @P1 FMUL R134, R134, 0.25 ;  /* 0x3e80000086861820 */ /* 0x000fe40000400000 */
[----:B------:R-:W-:Y:S01]  /*34f0*/  @P1 FMUL R79, R79, 0.25 ;  /* 0x3e8000004f4f1820 */ /* 0x000fe20000400000 */
[----:B------:R0:W-:Y:S01]  /*3500*/  STS.128 [R48], R8 ;  /* 0x0000000830007388 */ /* 0x0001e20000000c00 */
[----:B------:R-:W-:Y:S02]  /*3510*/  @P1 FMUL R78, R78, 0.25 ;  /* 0x3e8000004e4e1820 */ /* 0x000fe40000400000 */
[----:B------:R-:W-:Y:S02]  /*3520*/  @P1 FMUL R83, R83, 0.25 ;  /* 0x3e80000053531820 */ /* 0x000fe40000400000 */
[----:B------:R-:W-:Y:S02]  /*3530*/  @P1 FMUL R82, R82, 0.25 ;  /* 0x3e80000052521820 */ /* 0x000fe40000400000 */
[----:B------:R-:W-:-:S02]  /*3540*/  @P1 FMUL R87, R87, 0.25 ;  /* 0x3e80000057571820 */ /* 0x000fc40000400000 */
[----:B------:R-:W-:Y:S02]  /*3550*/  @P1 FMUL R86, R86, 0.25 ;  /* 0x3e80000056561820 */ /* 0x000fe40000400000 */
[----:B------:R-:W-:Y:S02]  /*3560*/  @P1 FMUL R123, R123, 0.25 ;  /* 0x3e8000007b7b1820 */ /* 0x000fe40000400000 */
[----:B------:R-:W-:Y:S02]  /*3570*/  @P1 FMUL R122, R122, 0.25 ;  /* 0x3e8000007a7a1820 */ /* 0x000fe40000400000 */
[----:B------:R-:W-:Y:S02]  /*3580*/  @P1 FMUL R119, R119, 0.25 ;  /* 0x3e80000077771820 */ /* 0x000fe40000400000 */
[----:B------:R-:W-:Y:S02]  /*3590*/  @P1 FMUL R118, R118, 0.25 ;  /* 0x3e80000076761820 */ /* 0x000fe40000400000 */
[----:B------:R-:W-:-:S02]  /*35a0*/  @P1 FMUL R127, R127, 0.25 ;  /* 0x3e8000007f7f1820 */ /* 0x000fc40000400000 */
[----:B------:R-:W-:Y:S02]  /*35b0*/  @P1 FMUL R126, R126, 0.25 ;  /* 0x3e8000007e7e1820 */ /* 0x000fe40000400000 */
[----:B------:R-:W-:Y:S02]  /*35c0*/  @P1 FMUL R131, R131, 0.25 ;  /* 0x3e80000083831820 */ /* 0x000fe40000400000 */
[----:B------:R-:W-:Y:S01]  /*35d0*/  @P1 FMUL R130, R130, 0.25 ;  /* 0x3e80000082821820 */ /* 0x000fe20000400000 */
[----:B------:R-:W-:Y:S01]  /*35e0*/  ISETP.GE.U32.AND P1, PT, R62, 0x7f800000, PT ;  /* 0x7f8000003e00780c */ /* 0x000fe20003f26070 */
[----:B------:R-:W-:Y:S02]  /*35f0*/  @P2 FMUL R125, R125, 0.25 ;  /* 0x3e8000007d7d2820 */ /* 0x000fe40000400000 */
[----:B------:R-:W-:Y:S02]  /*3600*/  @P2 FMUL R129, R129, 0.25 ;  /* 0x3e80000081812820 */ /* 0x000fe40000400000 */
[----:B------:R-:W-:-:S02]  /*3610*/  @P2 FMUL R133, R133, 0.25 ;  /* 0x3e80000085852820 */ /* 0x000fc40000400000 */
[----:B------:R-:W-:Y:S02]  /*3620*/  @P2 FMUL R77, R77, 0.25 ;  /* 0x3e8000004d4d2820 */ /* 0x000fe40000400000 */
[----:B------:R-:W-:Y:S02]  /*3630*/  @P2 FMUL R81, R81, 0.25 ;  /* 0x3e80000051512820 */ /* 0x000fe40000400000 */
[----:B------:R-:W-:Y:S02]  /*3640*/  @P2 FMUL R85, R85, 0.25 ;  /* 0x3e80000055552820 */ /* 0x000fe40000400000 */
[----:B------:R-:W-:Y:S02]  /*3650*/  @P2 FMUL R121, R121, 0.25 ;  /* 0x3e80000079792820 */ /* 0x000fe40000400000 */
[----:B------:R-:W-:Y:S01]  /*3660*/  @P2 FMUL R117, R117, 0.25 ;  /* 0x3e80000075752820 */ /* 0x000fe20000400000 */
[----:B------:R-:W-:Y:S01]  /*3670*/  ISETP.GE.U32.AND P2, PT, R60, 0x7f800000, PT ;  /* 0x7f8000003c00780c */ /* 0x000fe20003f46070 */
[----:B------:R-:W-:-:S02]  /*3680*/  FFMA.FTZ R12, R5, R12, 0.48089820146560668945 ;  /* 0x3ef6384a050c7423 */ /* 0x000fc4000001000c */
[----:B0-----:R-:W-:Y:S02]  /*3690*/  IMAD R8, R4, c[0x0][0x1c8], RZ ;  /* 0x0000720004087a24 */ /* 0x001fe400078e02ff */
[----:B------:R-:W-:Y:S02]  /*36a0*/  @!P3 FMUL R135, R135, 16777216 ;  /* 0x4b8000008787b820 */ /* 0x000fe40000400000 */
[----:B------:R-:W-:Y:S01]  /*36b0*/  @!P3 FMUL R134, R134, 16777216 ;  /* 0x4b8000008686b820 */ /* 0x000fe20000400000 */
[----:B------:R-:W-:Y:S01]  /*36c0*/  LEA R9, R58, R8, 0x2 ;  /* 0x000000083a097211 */ /* 0x000fe200078e10ff */
[----:B------:R-:W-:Y:S02]  /*36d0*/  @!P3 FMUL R79, R79, 16777216 ;  /* 0x4b8000004f4fb820 */ /* 0x000fe40000400000 */
[----:B------:R-:W-:Y:S01]  /*36e0*/  @!P3 FMUL R78, R78, 16777216 ;  /* 0x4b8000004e4eb820 */ /* 0x000fe20000400000 */
[----:B------:R-:W-:Y:S01]  /*36f0*/  LEA R10, R58, R9, 0x2 ;  /* 0x000000093a0a7211 */ /* 0x000fe200078e10ff */
[----:B------:R-:W-:-:S02]  /*3700*/  @!P3 FMUL R83, R83, 16777216 ;  /* 0x4b8000005353b820 */ /* 0x000fc40000400000 */
[----:B------:R-:W-:Y:S01]  /*3710*/  @!P3 FMUL R82, R82, 16777216 ;  /* 0x4b8000005252b820 */ /* 0x000fe20000400000 */
[----:B------:R-:W-:Y:S01]  /*3720*/  LEA R11, R58, R10, 0x2 ;  /* 0x0000000a3a0b7211 */ /* 0x000fe200078e10ff */
[----:B------:R-:W-:Y:S02]  /*3730*/  @!P3 FMUL R87, R87, 16777216 ;  /* 0x4b8000005757b820 */ /* 0x000fe40000400000 */
[----:B------:R-:W-:Y:S02]  /*3740*/  @!P3 FMUL R86, R86, 16777216 ;  /* 0x4b8000005656b820 */ /* 0x000fe40000400000 */
[----:B------:R-:W-:Y:S02]  /*3750*/  @!P3 FMUL R123, R123, 16777216 ;  /* 0x4b8000007b7bb820 */ /* 0x000fe40000400000 */
[----:B------:R-:W-:Y:S02]  /*3760*/  @!P3 FMUL R122, R122, 16777216 ;  /* 0x4b8000007a7ab820 */ /* 0x000fe40000400000 */
[----:B------:R-:W-:-:S02]  /*3770*/  @!P3 FMUL R119, R119, 16777216 ;  /* 0x4b8000007777b820 */ /* 0x000fc40000400000 */
[----:B------:R-:W-:Y:S02]  /*3780*/  @!P3 FMUL R118, R118, 16777216 ;  /* 0x4b8000007676b820 */ /* 0x000fe40000400000 */
[----:B------:R-:W-:Y:S02]  /*3790*/  @!P3 FMUL R127, R127, 16777216 ;  /* 0x4b8000007f7fb820 */ /* 0x000fe40000400000 */
[----:B------:R-:W-:Y:S02]  /*37a0*/  @!P3 FMUL R126, R126, 16777216 ;  /* 0x4b8000007e7eb820 */ /* 0x000fe40000400000 */
[----:B------:R-:W-:Y:S02]  /*37b0*/  @!P3 FMUL R131, R131, 16777216 ;  /* 0x4b8000008383b820 */ /* 0x000fe40000400000 */
[----:B------:R-:W-:Y:S01]  /*37c0*/  @!P3 FMUL R130, R130, 16777216 ;  /* 0x4b8000008282b820 */ /* 0x000fe20000400000 */
[----:B------:R-:W-:Y:S01]  /*37d0*/  LEA R4, P3, R8, R54, 0x1 ;  /* 0x0000003608047211 */ /* 0x000fe200078608ff */
[----:B------:R-:W-:-:S02]  /*37e0*/  @!P4 FMUL R125, R125, 16777216 ;  /* 0x4b8000007d7dc820 */ /* 0x000fc40000400000 */
[----:B------:R-:W-:Y:S02]  /*37f0*/  @!P4 FMUL R129, R129, 16777216 ;  /* 0x4b8000008181c820 */ /* 0x000fe40000400000 */
[----:B------:R-:W-:Y:S02]  /*3800*/  @!P4 FMUL R133, R133, 16777216 ;  /* 0x4b8000008585c820 */ /* 0x000fe40000400000 */
[----:B------:R-:W-:Y:S02]  /*3810*/  @!P4 FMUL R77, R77, 16777216 ;  /* 0x4b8000004d4dc820 */ /* 0x000fe40000400000 */
[----:B------:R-:W-:Y:S02]  /*3820*/  @!P4 FMUL R81, R81, 16777216 ;  /* 0x4b8000005151c820 */ /* 0x000fe40000400000 */
[----:B------:R-:W-:Y:S02]  /*3830*/  @!P4 FMUL R85, R85, 16777216 ;  /* 0x4b8000005555c820 */ /* 0x000fe40000400000 */
[----:B------:R-:W-:-:S02]  /*3840*/  @!P4 FMUL R121, R121, 16777216 ;  /* 0x4b8000007979c820 */ /* 0x000fc40000400000 */
[----:B------:R-:W-:Y:S02]  /*3850*/  @!P4 FMUL R117, R117, 16777216 ;  /* 0x4b8000007575c820 */ /* 0x000fe40000400000 */
[----:B------:R-:W-:Y:S02]  /*3860*/  FFMA.FTZ R12, R5, R12, -0.72134751081466674805 ;  /* 0xbf38aa3b050c7423 */ /* 0x000fe4000001000c */
[C---:B-1----:R-:W-:Y:S02]  /*3870*/  FMUL R13, R7.reuse, R135 ;  /* 0x00000087070d7220 */ /* 0x042fe40000400000 */
[C---:B------:R-:W-:Y:S02]  /*3880*/  FMUL R18, R7.reuse, R134 ;  /* 0x0000008607127220 */ /* 0x040fe40000400000 */
[C---:B------:R-:W-:Y:S02]  /*3890*/  FMUL R20, R7.reuse, R79 ;  /* 0x0000004f07147220 */ /* 0x040fe40000400000 */
[----:B------:R-:W-:-:S02]  /*38a0*/  FMUL R21, R7, R78 ;  /* 0x0000004e07157220 */ /* 0x000fc40000400000 */
[----:B------:R-:W-:Y:S01]  /*38b0*/  FMUL R23, R7, R83 ;  /* 0x0000005307177220 */ /* 0x000fe20000400000 */
[----:B------:R-:W-:Y:S01]  /*38c0*/  F2FP.PACK_AB R47, R13, R20 ;  /* 0x000000140d2f723e */ /* 0x000fe200000000ff */
[C---:B------:R-:W-:Y:S02]  /*38d0*/  FMUL R24, R7.reuse, R82 ;  /* 0x0000005207187220 */ /* 0x040fe40000400000 */
[C---:B------:R-:W-:Y:S02]  /*38e0*/  FMUL R26, R7.reuse, R87 ;  /* 0x00000057071a7220 */ /* 0x040fe40000400000 */
[C---:B------:R-:W-:Y:S02]  /*38f0*/  FMUL R27, R7.reuse, R86 ;  /* 0x00000056071b7220 */ /* 0x040fe40000400000 */
[----:B------:R-:W-:Y:S01]  /*3900*/  FMUL R29, R7, R123 ;  /* 0x0000007b071d7220 */ /* 0x000fe20000400000 */
[----:B------:R-:W-:Y:S01]  /*3910*/  F2FP.PACK_AB R46, R23, R26 ;  /* 0x0000001a172e723e */ /* 0x000fe200000000ff */
[----:B------:R-:W-:-:S02]  /*3920*/  FMUL R30, R7, R122 ;  /* 0x0000007a071e7220 */ /* 0x000fc40000400000 */
[C---:B------:R-:W-:Y:S02]  /*3930*/  FMUL R32, R7.reuse, R119 ;  /* 0x0000007707207220 */ /* 0x040fe40000400000 */
[C---:B------:R-:W-:Y:S02]  /*3940*/  FMUL R33, R7.reuse, R118 ;  /* 0x0000007607217220 */ /* 0x040fe40000400000 */
[----:B------:R-:W-:Y:S01]  /*3950*/  FMUL R35, R7, R127 ;  /* 0x0000007f07237220 */ /* 0x000fe20000400000 */
[----:B------:R-:W-:Y:S01]  /*3960*/  F2FP.PACK_AB R45, R29, R32 ;  /* 0x000000201d2d723e */ /* 0x000fe200000000ff */
[C---:B------:R-:W-:Y:S02]  /*3970*/  FMUL R36, R7.reuse, R126 ;  /* 0x0000007e07247220 */ /* 0x040fe40000400000 */
[C---:B------:R-:W-:Y:S02]  /*3980*/  FMUL R38, R7.reuse, R131 ;  /* 0x0000008307267220 */ /* 0x040fe40000400000 */
[----:B------:R-:W-:-:S02]  /*3990*/  FMUL R39, R7, R130 ;  /* 0x0000008207277220 */ /* 0x000fc40000400000 */
[----:B------:R-:W-:Y:S01]  /*39a0*/  FMUL R37, R19, R125 ;  /* 0x0000007d13257220 */ /* 0x000fe20000400000 */
[----:B------:R-:W-:Y:S01]  /*39b0*/  F2FP.PACK_AB R44, R35, R38 ;  /* 0x00000026232c723e */ /* 0x000fe200000000ff */
[C---:B------:R-:W-:Y:S01]  /*39c0*/  FMUL R40, R19.reuse, R129 ;  /* 0x0000008113287220 */ /* 0x040fe20000400000 */
[----:B------:R-:W-:Y:S01]  /*39d0*/  F2FP.PACK_AB R36, R36, R39 ;  /* 0x000000272424723e */ /* 0x000fe200000000ff */
[C---:B------:R-:W-:Y:S01]  /*39e0*/  FMUL R7, R19.reuse, R133 ;  /* 0x0000008513077220 */ /* 0x040fe20000400000 */
[----:B------:R-:W-:Y:S01]  /*39f0*/  F2FP.PACK_AB R38, R24, R27 ;  /* 0x0000001b1826723e */ /* 0x000fe200000000ff */
[----:B------:R-:W-:Y:S01]  /*3a00*/  FMUL R22, R19, R77 ;  /* 0x0000004d13167220 */ /* 0x000fe20000400000 */
        /* <DEDUP_REMOVED lines=9> */
[----:B------:R-:W-:Y:S01]  /*3aa0*/  FMUL R12, R5, R12 ;  /* 0x0000000c050c7220 */ /* 0x000fe20000400000 */
[----:B------:R-:W-:Y:S01]  /*3ab0*/  STS.128 [R48+0x480], R44 ;  /* 0x0004802c30007388 */ /* 0x000fe20000000c00 */
[----:B------:R-:W-:Y:S01]  /*3ac0*/  IMAD.IADD R15, R62, 0x1, -R15 ;  /* 0x000000013e0f7824 */ /* 0x000fe200078e0a0f */
[----:B------:R-:W-:Y:S01]  /*3ad0*/  F2FP.PACK_AB R41, R31, R34 ;  /* 0x000000221f29723e */ /* 0x000fe200000000ff */
[----:B------:R-:W-:Y:S01]  /*3ae0*/  FMUL R12, R5, R12 ;  /* 0x0000000c050c7220 */ /* 0x000fe20000400000 */
[----:B------:R0:W-:Y:S01]  /*3af0*/  STS.128 [R48+0x80], R36 ;  /* 0x0000802430007388 */ /* 0x0001e20000000c00 */
[----:B------:R-:W-:Y:S01]  /*3b00*/  FADD R15, R15, -1 ;  /* 0xbf8000000f0f7421 */ /* 0x000fe20000000000 */
[-C--:B------:R-:W-:Y:S01]  /*3b10*/  LEA R18, P5, R10, R54.reuse, 0x1 ;  /* 0x000000360a127211 */ /* 0x080fe200078a08ff */
[----:B------:R-:W-:Y:S01]  /*3b20*/  FFMA.FTZ R7, R5, 1.4426950216293334961, R12 ;  /* 0x3fb8aa3b05077823 */ /* 0x000fe2000001000c */
[----:B------:R-:W-:Y:S01]  /*3b30*/  LEA R12, P4, R9, R54, 0x1 ;  /* 0x00000036090c7211 */ /* 0x000fe200078808ff */
[----:B------:R1:W-:Y:S01]  /*3b40*/  STS.128 [R48+0x400], R40 ;  /* 0x0004002830007388 */ /* 0x0003e20000000c00 */
[----:B------:R-:W-:Y:S01]  /*3b50*/  LEA.HI.X.SX32 R5, R8, R56, 0x1, P3 ;  /* 0x0000003808057211 */ /* 0x000fe200018f0eff */
[----:B------:R-:W-:Y:S01]  /*3b60*/  FADD R0, R0, R7 ;  /* 0x0000000700007221 */ /* 0x000fe20000000000 */
[----:B------:R-:W-:-:S02]  /*3b70*/  LEA R8, R58, R11, 0x2 ;  /* 0x0000000b3a087211 */ /* 0x000fc400078e10ff */
[----:B------:R-:W-:Y:S01]  /*3b80*/  LEA.HI.X.SX32 R13, R9, R56, 0x1, P4 ;  /* 0x00000038090d7211 */ /* 0x000fe200020f0eff */
[----:B------:R-:W-:Y:S01]  /*3b90*/  BAR.SYNC.DEFER_BLOCKING 0x0 ;  /* 0x0000000000007b1d */ /* 0x000fe20000010000 */
[----:B------:R-:W-:Y:S02]  /*3ba0*/  LEA R22, P4, R8, R54, 0x1 ;  /* 0x0000003608167211 */ /* 0x000fe400078808ff */
[----:B------:R-:W-:Y:S02]  /*3bb0*/  LEA R9, R58, R8, 0x2 ;  /* 0x000000083a097211 */ /* 0x000fe400078e10ff */
[----:B------:R-:W-:Y:S01]  /*3bc0*/  LEA.HI.X.SX32 R23, R8, R56, 0x1, P4 ;  /* 0x0000003808177211 */ /* 0x000fe200020f0eff */
[----:B------:R-:W-:Y:S01]  /*3bd0*/  FFMA.FTZ R8, R15, R50, -0.16845393180847167969 ;  /* 0xbe2c7f300f087423 */ /* 0x000fe20000010032 */
[----:B------:R-:W-:Y:S02]  /*3be0*/  LEA R20, P3, R11, R54, 0x1 ;  /* 0x000000360b147211 */ /* 0x000fe400078608ff */
[----:B------:R-:W-:Y:S01]  /*3bf0*/  LEA.HI.X.SX32 R19, R10, R56, 0x1, P5 ;  /* 0x000000380a137211 */ /* 0x000fe200028f0eff */
[----:B------:R-:W-:Y:S01]  /*3c00*/  FFMA.FTZ R8, R15, R8, 0.1716887056827545166 ;  /* 0x3e2fcf2a0f087423 */ /* 0x000fe20000010008 */
[----:B------:R-:W-:-:S02]  /*3c10*/  LEA R10, R58, R9, 0x2 ;  /* 0x000000093a0a7211 */ /* 0x000fc400078e10ff */
[----:B------:R-:W-:Y:S01]  /*3c20*/  LEA.HI.X.SX32 R21, R11, R56, 0x1, P3 ;  /* 0x000000380b157211 */ /* 0x000fe200018f0eff */
[----:B------:R-:W-:Y:S01]  /*3c30*/  FFMA.FTZ R8, R15, R8, -0.17900948226451873779 ;  /* 0xbe374e430f087423 */ /* 0x000fe20000010008 */
[----:B------:R-:W-:Y:S02]  /*3c40*/  LEA R24, P3, R9, R54, 0x1 ;  /* 0x0000003609187211 */ /* 0x000fe400078608ff */
[----:B------:R-:W-:Y:S01]  /*3c50*/  LEA R11, R58, R10, 0x2 ;  /* 0x0000000a3a0b7211 */ /* 0x000fe200078e10ff */
[----:B------:R-:W-:Y:S01]  /*3c60*/  FFMA.FTZ R8, R15, R8, 0.20512372255325317383 ;  /* 0x3e520bf40f087423 */ /* 0x000fe20000010008 */
[----:B------:R-:W-:Y:S02]  /*3c70*/  LEA.HI.X.SX32 R25, R9, R56, 0x1, P3 ;  /* 0x0000003809197211 */ /* 0x000fe400018f0eff */
[----:B0-----:R-:W-:Y:S01]  /*3c80*/  LOP3.LUT R38, R49, 0x40, RZ, 0x3c, !PT ;  /* 0x0000004031267812 */ /* 0x001fe200078e3cff */
[----:B------:R-:W-:Y:S01]  /*3c90*/  FFMA.FTZ R32, R15, R8, -0.24046532809734344482 ;  /* 0xbe763c8b0f207423 */ /* 0x000fe20000010008 */
[CC--:B------:R-:W-:Y:S01]  /*3ca0*/  LEA R26, P4, R10.reuse, R54.reuse, 0x1 ;  /* 0x000000360a1a7211 */ /* 0x0c0fe200078808ff */
[----:B------:R-:W0:Y:S01]  /*3cb0*/  LDS.128 R48, [R49] ;  /* 0x0000000031307984 */ /* 0x000e220000000c00 */
[----:B------:R-:W-:Y:S01]  /*3cc0*/  LEA R28, P3, R11, R54, 0x1 ;  /* 0x000000360b1c7211 */ /* 0x000fe200078608ff */
[----:B------:R-:W-:Y:S01]  /*3cd0*/  FFMA.FTZ R36, R15, R32, 0.28857114911079406738 ;  /* 0x3e93bf990f247423 */ /* 0x000fe20000010020 */
[----:B------:R-:W-:-:S02]  /*3ce0*/  LEA.HI.X.SX32 R27, R10, R56, 0x1, P4 ;  /* 0x000000380a1b7211 */ /* 0x000fc400020f0eff */
[C---:B------:R-:W-:Y:S01]  /*3cf0*/  LEA R31, R58.reuse, R11, 0x2 ;  /* 0x0000000b3a1f7211 */ /* 0x040fe200078e10ff */
[----:B------:R-:W-:Y:S01]  /*3d00*/  FFMA.FTZ R36, R15, R36, -0.36067417263984680176 ;  /* 0xbeb8aa490f247423 */ /* 0x000fe20000010024 */
[----:B------:R-:W-:Y:S02]  /*3d10*/  LEA.HI.X.SX32 R29, R11, R56, 0x1, P3 ;  /* 0x000000380b1d7211 */ /* 0x000fe400018f0eff */
[----:B------:R2:W3:Y:S01]  /*3d20*/  LDS.128 R8, [R38] ;  /* 0x0000000026087984 */ /* 0x0004e20000000c00 */
[----:B-1----:R-:W-:Y:S01]  /*3d30*/  FFMA.FTZ R40, R15, R36, 0.48089820146560668945 ;  /* 0x3ef6384a0f287423 */ /* 0x002fe20000010024 */
[C---:B------:R-:W-:Y:S02]  /*3d40*/  LEA R33, R58.reuse, R31, 0x2 ;  /* 0x0000001f3a217211 */ /* 0x040fe400078e10ff */
[----:B------:R-:W-:Y:S01]  /*3d50*/  LEA R30, P3, R31, R54, 0x1 ;  /* 0x000000361f1e7211 */ /* 0x000fe200078608ff */
[----:B------:R-:W-:Y:S01]  /*3d60*/  FFMA.FTZ R40, R15, R40, -0.72134751081466674805 ;  /* 0xbf38aa3b0f287423 */ /* 0x000fe20000010028 */
[----:B------:R-:W-:-:S02]  /*3d70*/  LEA R35, R58, R33, 0x2 ;  /* 0x000000213a237211 */ /* 0x000fc400078e10ff */
[----:B------:R-:W-:Y:S01]  /*3d80*/  @P1 MOV R7, 0x7f800000 ;  /* 0x7f80000000071802 */ /* 0x000fe20000000f00 */
[----:B------:R-:W-:Y:S01]  /*3d90*/  FMUL R46, R15, R40 ;  /* 0x000000280f2e7220 */ /* 0x000fe20000400000 */
[C---:B------:R-:W-:Y:S02]  /*3da0*/  LEA R37, R58.reuse, R35, 0x2 ;  /* 0x000000233a257211 */ /* 0x040fe400078e10ff */
[----:B------:R-:W-:Y:S01]  /*3db0*/  LEA.HI.X.SX32 R31, R31, R56, 0x1, P3 ;  /* 0x000000381f1f7211 */ /* 0x000fe200018f0eff */
[----:B------:R-:W-:Y:S01]  /*3dc0*/  FMUL R46, R15, R46 ;  /* 0x0000002e0f2e7220 */ /* 0x000fe20000400000 */
[C---:B------:R-:W-:Y:S02]  /*3dd0*/  LEA R39, R58.reuse, R37, 0x2 ;  /* 0x000000253a277211 */ /* 0x040fe400078e10ff */
[----:B------:R-:W-:Y:S01]  /*3de0*/  LEA R32, P3, R33, R54, 0x1 ;  /* 0x0000003621207211 */ /* 0x000fe200078608ff */
[----:B------:R-:W-:Y:S01]  /*3df0*/  FFMA.FTZ R46, R15, 1.4426950216293334961, R46 ;  /* 0x3fb8aa3b0f2e7823 */ /* 0x000fe2000001002e */
[----:B------:R-:W-:-:S02]  /*3e00*/  LEA R41, R58, R39, 0x2 ;  /* 0x000000273a297211 */ /* 0x000fc400078e10ff */
[----:B------:R-:W-:Y:S01]  /*3e10*/  LEA R34, P4, R35, R54, 0x1 ;  /* 0x0000003623227211 */ /* 0x000fe200078808ff */
[----:B------:R-:W-:Y:S01]  /*3e20*/  FADD R17, R17, R46 ;  /* 0x0000002e11117221 */ /* 0x000fe20000000000 */
[----:B------:R-:W-:Y:S01]  /*3e30*/  @P2 MOV R15, 0x7f800000 ;  /* 0x7f800000000f2802 */ /* 0x000fe20000000f00 */
[----:B------:R-:W-:Y:S01]  /*3e40*/  @P1 FFMA.FTZ R17, R62, R7, +INF ;  /* 0x7f8000003e111423 */ /* 0x000fe20000010007 */
[-C--:B------:R-:W-:Y:S02]  /*3e50*/  LEA.HI.X.SX32 R33, R33, R56.reuse, 0x1, P3 ;  /* 0x0000003821217211 */ /* 0x080fe400018f0eff */
[----:B------:R-:W-:Y:S01]  /*3e60*/  LEA R43, R58, R41, 0x2 ;  /* 0x000000293a2b7211 */ /* 0x000fe200078e10ff */
[----:B------:R-:W-:Y:S01]  /*3e70*/  @P2 FFMA.FTZ R0, R60, R15, +INF ;  /* 0x7f8000003c002423 */ /* 0x000fe2000001000f */
[----:B------:R-:W-:Y:S02]  /*3e80*/  LEA.HI.X.SX32 R35, R35, R56, 0x1, P4 ;  /* 0x0000003823237211 */ /* 0x000fe400020f0eff */
[-C--:B------:R-:W-:Y:S01]  /*3e90*/  LEA R36, P3, R37, R54.reuse, 0x1 ;  /* 0x0000003625247211 */ /* 0x080fe200078608ff */
[----:B0-----:R0:W-:Y:S01]  /*3ea0*/  STG.E.U16 [R4.64], R48 ;  /* 0x0000003004007986 */ /* 0x0011e2000c101504 */
[----:B--2---:R-:W-:-:S02]  /*3eb0*/  LEA R38, P4, R39, R54, 0x1 ;  /* 0x0000003627267211 */ /* 0x004fc400078808ff */
[----:B------:R-:W-:Y:S02]  /*3ec0*/  LEA R45, R58, R43, 0x2 ;  /* 0x0000002b3a2d7211 */ /* 0x000fe400078e10ff */
[-C--:B------:R-:W-:Y:S02]  /*3ed0*/  LEA.HI.X.SX32 R37, R37, R56.reuse, 0x1, P3 ;  /* 0x0000003825257211 */ /* 0x080fe400018f0eff */
[----:B------:R-:W-:Y:S02]  /*3ee0*/  LEA.HI.X.SX32 R39, R39, R56, 0x1, P4 ;  /* 0x0000003827277211 */ /* 0x000fe400020f0eff */
[----:B---3--:R-:W-:Y:S01]  /*3ef0*/  PRMT R7, R8, 0x7632, R7 ;  /* 0x0000763208077816 */ /* 0x008fe20000000007 */
[----:B------:R1:W-:Y:S01]  /*3f00*/  STG.E.U16 [R12.64], R8 ;  /* 0x000000080c007986 */ /* 0x0003e2000c101504 */
[----:B------:R-:W-:Y:S02]  /*3f10*/  PRMT R15, R9, 0x7632, R15 ;  /* 0x00007632090f7816 */ /* 0x000fe4000000000f */
[----:B0-----:R-:W-:-:S02]  /*3f20*/  PRMT R5, R48, 0x7632, R5 ;  /* 0x0000763230057816 */ /* 0x001fc40000000005 */
[-C--:B------:R-:W-:Y:S02]  /*3f30*/  LEA R40, P3, R41, R54.reuse, 0x1 ;  /* 0x0000003629287211 */ /* 0x080fe400078608ff */
[-C--:B------:R-:W-:Y:S01]  /*3f40*/  LEA R42, P4, R43, R54.reuse, 0x1 ;  /* 0x000000362b2a7211 */ /* 0x080fe200078808ff */
[----:B------:R-:W-:Y:S01]  /*3f50*/  STG.E.U16 [R18.64], R5 ;  /* 0x0000000512007986 */ /* 0x000fe2000c101504 */
[----:B------:R-:W-:Y:S02]  /*3f60*/  PRMT R4, R50, 0x7632, R4 ;  /* 0x0000763232047816 */ /* 0x000fe40000000004 */
[----:B------:R-:W-:Y:S01]  /*3f70*/  LEA R44, P5, R45, R54, 0x1 ;  /* 0x000000362d2c7211 */ /* 0x000fe200078a08ff */
[----:B------:R0:W-:Y:S01]  /*3f80*/  STG.E.U16 [R20.64], R7 ;  /* 0x0000000714007986 */ /* 0x0001e2000c101504 */
[----:B-1----:R-:W-:Y:S02]  /*3f90*/  PRMT R13, R49, 0x7632, R13 ;  /* 0x00007632310d7816 */ /* 0x002fe4000000000d */
[----:B------:R-:W-:Y:S01]  /*3fa0*/  PRMT R8, R10, 0x7632, R8 ;  /* 0x000076320a087816 */ /* 0x000fe20000000008 */
[----:B------:R1:W-:Y:S01]  /*3fb0*/  STG.E.U16 [R22.64], R49 ;  /* 0x0000003116007986 */ /* 0x0003e2000c101504 */
[----:B------:R-:W-:-:S02]  /*3fc0*/  LEA.HI.X.SX32 R41, R41, R56, 0x1, P3 ;  /* 0x0000003829297211 */ /* 0x000fc400018f0eff */
[-C--:B------:R-:W-:Y:S01]  /*3fd0*/  LEA.HI.X.SX32 R43, R43, R56.reuse, 0x1, P4 ;  /* 0x000000382b2b7211 */ /* 0x080fe200020f0eff */
[----:B------:R-:W-:Y:S01]  /*3fe0*/  STG.E.U16 [R24.64], R9 ;  /* 0x0000000918007986 */ /* 0x000fe2000c101504 */
[----:B------:R-:W-:Y:S02]  /*3ff0*/  LEA.HI.X.SX32 R45, R45, R56, 0x1, P5 ;  /* 0x000000382d2d7211 */ /* 0x000fe400028f0eff */
[----:B------:R-:W-:Y:S01]  /*4000*/  FSETP.NEU.AND P3, PT, R60, RZ, PT ;  /* 0x000000ff3c00720b */ /* 0x000fe20003f6d000 */
[----:B------:R-:W-:Y:S01]  /*4010*/  STG.E.U16 [R26.64], R13 ;  /* 0x0000000d1a007986 */ /* 0x000fe2000c101504 */
[----:B0-----:R-:W-:Y:S02]  /*4020*/  PRMT R21, R51, 0x7632, R21 ;  /* 0x0000763233157816 */ /* 0x001fe40000000015 */
[----:B------:R-:W-:Y:S01]  /*4030*/  FSETP.NEU.AND P2, PT, R62, RZ, PT ;  /* 0x000000ff3e00720b */ /* 0x000fe20003f4d000 */
[----:B------:R0:W-:Y:S01]  /*4040*/  STG.E.U16 [R28.64], R15 ;  /* 0x0000000f1c007986 */ /* 0x0001e2000c101504 */
[----:B-1----:R-:W-:-:S02]  /*4050*/  PRMT R22, R11, 0x7632, R22 ;  /* 0x000076320b167816 */ /* 0x002fc40000000016 */
[----:B------:R-:W-:Y:S01]  /*4060*/  FSEL R5, R0, -INF , P3 ;  /* 0xff80000000057808 */ /* 0x000fe20001800000 */
[----:B------:R1:W-:Y:S01]  /*4070*/  STG.E.U16 [R30.64], R50 ;  /* 0x000000321e007986 */ /* 0x0003e2000c101504 */
[----:B------:R-:W-:-:S03]  /*4080*/  FSEL R17, R17, -INF , P2 ;  /* 0xff80000011117808 */ /* 0x000fc60001000000 */
[----:B------:R1:W-:Y:S01]  /*4090*/  STG.E.U16 [R32.64], R10 ;  /* 0x0000000a20007986 */ /* 0x0003e2000c101504 */
[----:B------:R-:W-:-:S03]  /*40a0*/  FFMA R14, R5, 0.69314718246459960938, R14 ;  /* 0x3f317218050e7823 */ /* 0x000fc6000000000e */
[----:B------:R1:W-:Y:S01]  /*40b0*/  STG.E.U16 [R34.64], R4 ;  /* 0x0000000422007986 */ /* 0x0003e2000c101504 */
[----:B0-----:R-:W-:-:S03]  /*40c0*/  FFMA R15, R17, 0.69314718246459960938, R16 ;  /* 0x3f317218110f7823 */ /* 0x001fc60000000010 */
[----:B------:R1:W-:Y:S04]  /*40d0*/  STG.E.U16 [R36.64], R8 ;  /* 0x0000000824007986 */ /* 0x0003e8000c101504 */
[----:B------:R1:W-:Y:S04]  /*40e0*/  STG.E.U16 [R38.64], R51 ;  /* 0x0000003326007986 */ /* 0x0003e8000c101504 */
[----:B------:R1:W-:Y:S04]  /*40f0*/  STG.E.U16 [R40.64], R11 ;  /* 0x0000000b28007986 */ /* 0x0003e8000c101504 */
[----:B------:R1:W-:Y:S04]  /*4100*/  STG.E.U16 [R42.64], R21 ;  /* 0x000000152a007986 */ /* 0x0003e8000c101504 */
[----:B------:R1:W-:Y:S04]  /*4110*/  STG.E.U16 [R44.64], R22 ;  /* 0x000000162c007986 */ /* 0x0003e8000c101504 */
[----:B------:R-:W-:Y:S06]  /*4120*/  BAR.SYNC.DEFER_BLOCKING 0x0 ;  /* 0x0000000000007b1d */ /* 0x000fec0000010000 */
[----:B------:R1:W-:Y:S04]  /*4130*/  STS.64 [R6], R14 ;  /* 0x0000000e06007388 */ /* 0x0003e80000000a00 */
[----:B------:R-:W-:Y:S06]  /*4140*/  BAR.SYNC.DEFER_BLOCKING 0x0 ;  /* 0x0000000000007b1d */ /* 0x000fec0000010000 */
[----:B------:R-:W-:Y:S05]  /*4150*/  @P0 EXIT ;  /* 0x000000000000094d */ /* 0x000fea0003800000 */
[----:B-1----:R-:W0:Y:S01]  /*4160*/  LDS R7, [R52] ;  /* 0x0000000034077984 */ /* 0x002e220000000800 */
[----:B------:R-:W-:Y:S01]  /*4170*/  IMAD R2, R2, c[0x0][0x1cc], RZ ;  /* 0x0000730002027a24 */ /* 0x000fe200078e02ff */
[C---:B------:R-:W-:Y:S01]  /*4180*/  SHF.L.U32 R5, R3.reuse, 0x2, RZ ;  /* 0x0000000203057819 */ /* 0x040fe200000006ff */
[----:B------:R-:W-:-:S03]  /*4190*/  IMAD.HI R4, R3, 0x4, RZ ;  /* 0x0000000403047827 */ /* 0x000fc600078e02ff */
[C---:B------:R-:W-:Y:S01]  /*41a0*/  SHF.L.U32 R0, R2.reuse, 0x2, RZ ;  /* 0x0000000202007819 */ /* 0x040fe200000006ff */
[----:B------:R-:W-:-:S03]  /*41b0*/  IMAD.HI R3, R2, 0x4, RZ ;  /* 0x0000000402037827 */ /* 0x000fc600078e02ff */
[----:B------:R-:W-:-:S04]  /*41c0*/  IADD3 R2, P0, P1, R5, c[0x0][0x180], R0 ;  /* 0x0000600005027a10 */ /* 0x000fc8000791e000 */
[----:B------:R-:W-:-:S05]  /*41d0*/  IADD3.X R3, R4, c[0x0][0x184], R3, P0, P1 ;  /* 0x0000610004037a10 */ /* 0x000fca00007e2403 */
[----:B0-----:R-:W-:Y:S01]  /*41e0*/  STG.E [R2.64], R7 ;  /* 0x0000000702007986 */ /* 0x001fe2000c101904 */
[----:B------:R-:W-:Y:S05]  /*41f0*/  EXIT ;  /* 0x000000000000794d */ /* 0x000fea0003800000 */
.L_x_2:
[----:B------:R-:W-:-:S00]  /*4200*/  BRA `(.L_x_2) ;  /* 0xfffffff000007947 */ /* 0x000fc0000383ffff */
[----:B------:R-:W-:-:S00]  /*4210*/  NOP ;  /* 0x0000000000007918 */ /* 0x000fc00000000000 */
        /* <DEDUP_REMOVED lines=14> */
.L_x_3:


//--------------------- .nv.global.init           --------------------------
	.section	.nv.global.init,"aw",@progbits
.nv.global.init:
	.type		_$_str,@object
	.size		_$_str,(.L_0 - _$_str)
_$_str:
        /*0000*/ 	.byte	0x5f, 0x5f, 0x43, 0x55, 0x44, 0x41, 0x5f, 0x46, 0x54, 0x5a, 0x00
.L_0:


//--------------------- .nv.shared.attn_fwd       --------------------------
	.section	.nv.shared.attn_fwd,"aw",@nobits
	.sectionflags	@""
	.align	16
